	.target	sm_80

	.elftype	@"ET_EXEC"


//--------------------- .note.nv.tkinfo           --------------------------
	.section	.note.nv.tkinfo,"",@"SHT_NOTE"
	.sectionflags	@"SHF_NOTE_NV_TKINFO"
	.tkinfo
        /*0018*/ 	.word	0x00000002
        /*0030*/ 	.string	""
        /*0030*/ 	.string	"ptxas"
        /*0030*/ 	.string	"Cuda compilation tools, release 13.0, V13.0.88"
        /*0030*/ 	.string	"Build cuda_13.0.r13.0/compiler.36424714_0"
        /*0030*/ 	.string	"-arch sm_80 -m 64 "



//--------------------- .note.nv.cuinfo           --------------------------
	.section	.note.nv.cuinfo,"",@"SHT_NOTE"
	.sectionflags	@"SHF_NOTE_NV_CUINFO"
        /*0018*/ 	.short	0x0002
        /*001a*/ 	.short	0x0050
        /*001c*/ 	.short	0x0082
	.zero		2


//--------------------- .nv.info                  --------------------------
	.section	.nv.info,"",@"SHT_CUDA_INFO"
	.align	4


	//----- nvinfo : EIATTR_REGCOUNT
	.align		4
        /*0000*/ 	.byte	0x04, 0x2f
        /*0002*/ 	.short	(.L_46 - .L_45)
	.align		4
.L_45:
        /*0004*/ 	.word	index@(_ZN3cub17CUB_300001_SM_8006detail11EmptyKernelIvEEvv)
        /*0008*/ 	.word	0x00000004


	//----- nvinfo : EIATTR_FRAME_SIZE
	.align		4
.L_46:
        /*000c*/ 	.byte	0x04, 0x11
        /*000e*/ 	.short	(.L_48 - .L_47)
	.align		4
.L_47:
        /*0010*/ 	.word	index@(_ZN3cub17CUB_300001_SM_8006detail11EmptyKernelIvEEvv)
        /*0014*/ 	.word	0x00000000


	//----- nvinfo : EIATTR_REGCOUNT
	.align		4
.L_48:
        /*0018*/ 	.byte	0x04, 0x2f
        /*001a*/ 	.short	(.L_50 - .L_49)
	.align		4
.L_49:
        /*001c*/ 	.word	index@(_ZN3cub17CUB_300001_SM_8006detail8for_each13static_kernelINS2_12policy_hub_t12policy_500_tElNS2_12op_wrapper_tIlZN46_INTERNAL_16621f9a_15_SparseMatMul_cu_9a0a82042at6native48_GLOBAL__N__16621f9a_15_SparseMatMul_cu_9a0a820432sparse_sparse_matmul_cuda_kernelIdEEvRNS8_6TensorERKSC_SF_EUllE_N6thrust23THRUST_300001_SM_800_NS17counting_iteratorIlNSI_11use_defaultESK_SK_EEEEEEvT0_T1_)
        /*0020*/ 	.word	0x00000010


	//----- nvinfo : EIATTR_FRAME_SIZE
	.align		4
.L_50:
        /*0024*/ 	.byte	0x04, 0x11
        /*0026*/ 	.short	(.L_52 - .L_51)
	.align		4
.L_51:
        /*0028*/ 	.word	index@(_ZN3cub17CUB_300001_SM_8006detail8for_each13static_kernelINS2_12policy_hub_t12policy_500_tElNS2_12op_wrapper_tIlZN46_INTERNAL_16621f9a_15_SparseMatMul_cu_9a0a82042at6native48_GLOBAL__N__16621f9a_15_SparseMatMul_cu_9a0a820432sparse_sparse_matmul_cuda_kernelIdEEvRNS8_6TensorERKSC_SF_EUllE_N6thrust23THRUST_300001_SM_800_NS17counting_iteratorIlNSI_11use_defaultESK_SK_EEEEEEvT0_T1_)
        /*002c*/ 	.word	0x00000000


	//----- nvinfo : EIATTR_REGCOUNT
	.align		4
.L_52:
        /*0030*/ 	.byte	0x04, 0x2f
        /*0032*/ 	.short	(.L_54 - .L_53)
	.align		4
.L_53:
        /*0034*/ 	.word	index@(_ZN3cub17CUB_300001_SM_8006detail8for_each13static_kernelINS2_12policy_hub_t12policy_500_tElNS2_12op_wrapper_tIlZN46_INTERNAL_16621f9a_15_SparseMatMul_cu_9a0a82042at6native48_GLOBAL__N__16621f9a_15_SparseMatMul_cu_9a0a820432sparse_sparse_matmul_cuda_kernelIdEEvRNS8_6TensorERKSC_SF_EUllE0_N6thrust23THRUST_300001_SM_800_NS17counting_iteratorIlNSI_11use_defaultESK_SK_EEEEEEvT0_T1_)
        /*0038*/ 	.word	0x00000014


	//----- nvinfo : EIATTR_FRAME_SIZE
	.align		4
.L_54:
        /*003c*/ 	.byte	0x04, 0x11
        /*003e*/ 	.short	(.L_56 - .L_55)
	.align		4
.L_55:
        /*0040*/ 	.word	index@(_ZN3cub17CUB_300001_SM_8006detail8for_each13static_kernelINS2_12policy_hub_t12policy_500_tElNS2_12op_wrapper_tIlZN46_INTERNAL_16621f9a_15_SparseMatMul_cu_9a0a82042at6native48_GLOBAL__N__16621f9a_15_SparseMatMul_cu_9a0a820432sparse_sparse_matmul_cuda_kernelIdEEvRNS8_6TensorERKSC_SF_EUllE0_N6thrust23THRUST_300001_SM_800_NS17counting_iteratorIlNSI_11use_defaultESK_SK_EEEEEEvT0_T1_)
        /*0044*/ 	.word	0x00000000


	//----- nvinfo : EIATTR_REGCOUNT
	.align		4
.L_56:
        /*0048*/ 	.byte	0x04, 0x2f
        /*004a*/ 	.short	(.L_58 - .L_57)
	.align		4
.L_57:
        /*004c*/ 	.word	index@(_ZN3cub17CUB_300001_SM_8006detail8for_each13static_kernelINS2_12policy_hub_t12policy_500_tElNS2_12op_wrapper_tIlZN46_INTERNAL_16621f9a_15_SparseMatMul_cu_9a0a82042at6native48_GLOBAL__N__16621f9a_15_SparseMatMul_cu_9a0a820432sparse_sparse_matmul_cuda_kernelIfEEvRNS8_6TensorERKSC_SF_EUllE_N6thrust23THRUST_300001_SM_800_NS17counting_iteratorIlNSI_11use_defaultESK_SK_EEEEEEvT0_T1_)
        /*0050*/ 	.word	0x00000010


	//----- nvinfo : EIATTR_FRAME_SIZE
	.align		4
.L_58:
        /*0054*/ 	.byte	0x04, 0x11
        /*0056*/ 	.short	(.L_60 - .L_59)
	.align		4
.L_59:
        /*0058*/ 	.word	index@(_ZN3cub17CUB_300001_SM_8006detail8for_each13static_kernelINS2_12policy_hub_t12policy_500_tElNS2_12op_wrapper_tIlZN46_INTERNAL_16621f9a_15_SparseMatMul_cu_9a0a82042at6native48_GLOBAL__N__16621f9a_15_SparseMatMul_cu_9a0a820432sparse_sparse_matmul_cuda_kernelIfEEvRNS8_6TensorERKSC_SF_EUllE_N6thrust23THRUST_300001_SM_800_NS17counting_iteratorIlNSI_11use_defaultESK_SK_EEEEEEvT0_T1_)
        /*005c*/ 	.word	0x00000000


	//----- nvinfo : EIATTR_REGCOUNT
	.align		4
.L_60:
        /*0060*/ 	.byte	0x04, 0x2f
        /*0062*/ 	.short	(.L_62 - .L_61)
	.align		4
.L_61:
        /*0064*/ 	.word	index@(_ZN3cub17CUB_300001_SM_8006detail8for_each13static_kernelINS2_12policy_hub_t12policy_500_tElNS2_12op_wrapper_tIlZN46_INTERNAL_16621f9a_15_SparseMatMul_cu_9a0a82042at6native48_GLOBAL__N__16621f9a_15_SparseMatMul_cu_9a0a820432sparse_sparse_matmul_cuda_kernelIfEEvRNS8_6TensorERKSC_SF_EUllE0_N6thrust23THRUST_300001_SM_800_NS17counting_iteratorIlNSI_11use_defaultESK_SK_EEEEEEvT0_T1_)
        /*0068*/ 	.word	0x00000014


	//----- nvinfo : EIATTR_FRAME_SIZE
	.align		4
.L_62:
        /*006c*/ 	.byte	0x04, 0x11
        /*006e*/ 	.short	(.L_64 - .L_63)
	.align		4
.L_63:
        /*0070*/ 	.word	index@(_ZN3cub17CUB_300001_SM_8006detail8for_each13static_kernelINS2_12policy_hub_t12policy_500_tElNS2_12op_wrapper_tIlZN46_INTERNAL_16621f9a_15_SparseMatMul_cu_9a0a82042at6native48_GLOBAL__N__16621f9a_15_SparseMatMul_cu_9a0a820432sparse_sparse_matmul_cuda_kernelIfEEvRNS8_6TensorERKSC_SF_EUllE0_N6thrust23THRUST_300001_SM_800_NS17counting_iteratorIlNSI_11use_defaultESK_SK_EEEEEEvT0_T1_)
        /*0074*/ 	.word	0x00000000


	//----- nvinfo : EIATTR_REGCOUNT
	.align		4
.L_64:
        /*0078*/ 	.byte	0x04, 0x2f
        /*007a*/ 	.short	(.L_66 - .L_65)
	.align		4
.L_65:
        /*007c*/ 	.word	index@(_ZN3cub17CUB_300001_SM_8006detail8for_each13static_kernelINS2_12policy_hub_t12policy_500_tElNS2_12op_wrapper_tIlZN46_INTERNAL_16621f9a_15_SparseMatMul_cu_9a0a82042at6native48_GLOBAL__N__16621f9a_15_SparseMatMul_cu_9a0a820432sparse_sparse_matmul_cuda_kernelIN3c107complexIdEEEEvRNS8_6TensorERKSF_SI_EUllE_N6thrust23THRUST_300001_SM_800_NS17counting_iteratorIlNSL_11use_defaultESN_SN_EEEEEEvT0_T1_)
        /*0080*/ 	.word	0x00000010


	//----- nvinfo : EIATTR_FRAME_SIZE
	.align		4
.L_66:
        /*0084*/ 	.byte	0x04, 0x11
        /*0086*/ 	.short	(.L_68 - .L_67)
	.align		4
.L_67:
        /*0088*/ 	.word	index@(_ZN3cub17CUB_300001_SM_8006detail8for_each13static_kernelINS2_12policy_hub_t12policy_500_tElNS2_12op_wrapper_tIlZN46_INTERNAL_16621f9a_15_SparseMatMul_cu_9a0a82042at6native48_GLOBAL__N__16621f9a_15_SparseMatMul_cu_9a0a820432sparse_sparse_matmul_cuda_kernelIN3c107complexIdEEEEvRNS8_6TensorERKSF_SI_EUllE_N6thrust23THRUST_300001_SM_800_NS17counting_iteratorIlNSL_11use_defaultESN_SN_EEEEEEvT0_T1_)
        /*008c*/ 	.word	0x00000000


	//----- nvinfo : EIATTR_REGCOUNT
	.align		4
.L_68:
        /*0090*/ 	.byte	0x04, 0x2f
        /*0092*/ 	.short	(.L_70 - .L_69)
	.align		4
.L_69:
        /*0094*/ 	.word	index@(_ZN3cub17CUB_300001_SM_8006detail8for_each13static_kernelINS2_12policy_hub_t12policy_500_tElNS2_12op_wrapper_tIlZN46_INTERNAL_16621f9a_15_SparseMatMul_cu_9a0a82042at6native48_GLOBAL__N__16621f9a_15_SparseMatMul_cu_9a0a820432sparse_sparse_matmul_cuda_kernelIN3c107complexIdEEEEvRNS8_6TensorERKSF_SI_EUllE0_N6thrust23THRUST_300001_SM_800_NS17counting_iteratorIlNSL_11use_defaultESN_SN_EEEEEEvT0_T1_)
        /*0098*/ 	.word	0x00000014


	//----- nvinfo : EIATTR_FRAME_SIZE
	.align		4
.L_70:
        /*009c*/ 	.byte	0x04, 0x11
        /*009e*/ 	.short	(.L_72 - .L_71)
	.align		4
.L_71:
        /*00a0*/ 	.word	index@(_ZN3cub17CUB_300001_SM_8006detail8for_each13static_kernelINS2_12policy_hub_t12policy_500_tElNS2_12op_wrapper_tIlZN46_INTERNAL_16621f9a_15_SparseMatMul_cu_9a0a82042at6native48_GLOBAL__N__16621f9a_15_SparseMatMul_cu_9a0a820432sparse_sparse_matmul_cuda_kernelIN3c107complexIdEEEEvRNS8_6TensorERKSF_SI_EUllE0_N6thrust23THRUST_300001_SM_800_NS17counting_iteratorIlNSL_11use_defaultESN_SN_EEEEEEvT0_T1_)
        /*00a4*/ 	.word	0x00000000


	//----- nvinfo : EIATTR_REGCOUNT
	.align		4
.L_72:
        /*00a8*/ 	.byte	0x04, 0x2f
        /*00aa*/ 	.short	(.L_74 - .L_73)
	.align		4
.L_73:
        /*00ac*/ 	.word	index@(_ZN3cub17CUB_300001_SM_8006detail8for_each13static_kernelINS2_12policy_hub_t12policy_500_tElNS2_12op_wrapper_tIlZN46_INTERNAL_16621f9a_15_SparseMatMul_cu_9a0a82042at6native48_GLOBAL__N__16621f9a_15_SparseMatMul_cu_9a0a820432sparse_sparse_matmul_cuda_kernelIN3c107complexIfEEEEvRNS8_6TensorERKSF_SI_EUllE_N6thrust23THRUST_300001_SM_800_NS17counting_iteratorIlNSL_11use_defaultESN_SN_EEEEEEvT0_T1_)
        /*00b0*/ 	.word	0x00000010


	//----- nvinfo : EIATTR_FRAME_SIZE
	.align		4
.L_74:
        /*00b4*/ 	.byte	0x04, 0x11
        /*00b6*/ 	.short	(.L_76 - .L_75)
	.align		4
.L_75:
        /*00b8*/ 	.word	index@(_ZN3cub17CUB_300001_SM_8006detail8for_each13static_kernelINS2_12policy_hub_t12policy_500_tElNS2_12op_wrapper_tIlZN46_INTERNAL_16621f9a_15_SparseMatMul_cu_9a0a82042at6native48_GLOBAL__N__16621f9a_15_SparseMatMul_cu_9a0a820432sparse_sparse_matmul_cuda_kernelIN3c107complexIfEEEEvRNS8_6TensorERKSF_SI_EUllE_N6thrust23THRUST_300001_SM_800_NS17counting_iteratorIlNSL_11use_defaultESN_SN_EEEEEEvT0_T1_)
        /*00bc*/ 	.word	0x00000000


	//----- nvinfo : EIATTR_REGCOUNT
	.align		4
.L_76:
        /*00c0*/ 	.byte	0x04, 0x2f
        /*00c2*/ 	.short	(.L_78 - .L_77)
	.align		4
.L_77:
        /*00c4*/ 	.word	index@(_ZN3cub17CUB_300001_SM_8006detail8for_each13static_kernelINS2_12policy_hub_t12policy_500_tElNS2_12op_wrapper_tIlZN46_INTERNAL_16621f9a_15_SparseMatMul_cu_9a0a82042at6native48_GLOBAL__N__16621f9a_15_SparseMatMul_cu_9a0a820432sparse_sparse_matmul_cuda_kernelIN3c107complexIfEEEEvRNS8_6TensorERKSF_SI_EUllE0_N6thrust23THRUST_300001_SM_800_NS17counting_iteratorIlNSL_11use_defaultESN_SN_EEEEEEvT0_T1_)
        /*00c8*/ 	.word	0x00000014


	//----- nvinfo : EIATTR_FRAME_SIZE
	.align		4
.L_78:
        /*00cc*/ 	.byte	0x04, 0x11
        /*00ce*/ 	.short	(.L_80 - .L_79)
	.align		4
.L_79:
        /*00d0*/ 	.word	index@(_ZN3cub17CUB_300001_SM_8006detail8for_each13static_kernelINS2_12policy_hub_t12policy_500_tElNS2_12op_wrapper_tIlZN46_INTERNAL_16621f9a_15_SparseMatMul_cu_9a0a82042at6native48_GLOBAL__N__16621f9a_15_SparseMatMul_cu_9a0a820432sparse_sparse_matmul_cuda_kernelIN3c107complexIfEEEEvRNS8_6TensorERKSF_SI_EUllE0_N6thrust23THRUST_300001_SM_800_NS17counting_iteratorIlNSL_11use_defaultESN_SN_EEEEEEvT0_T1_)
        /*00d4*/ 	.word	0x00000000


	//----- nvinfo : EIATTR_REGCOUNT
	.align		4
.L_80:
        /*00d8*/ 	.byte	0x04, 0x2f
        /*00da*/ 	.short	(.L_82 - .L_81)
	.align		4
.L_81:
        /*00dc*/ 	.word	index@(_ZN3cub17CUB_300001_SM_8006detail8for_each13static_kernelINS2_12policy_hub_t12policy_500_tElNS2_12op_wrapper_tIlZN46_INTERNAL_16621f9a_15_SparseMatMul_cu_9a0a82042at6native48_GLOBAL__N__16621f9a_15_SparseMatMul_cu_9a0a820432sparse_sparse_matmul_cuda_kernelIN3c104HalfEEEvRNS8_6TensorERKSE_SH_EUllE_N6thrust23THRUST_300001_SM_800_NS17counting_iteratorIlNSK_11use_defaultESM_SM_EEEEEEvT0_T1_)
        /*00e0*/ 	.word	0x00000010


	//----- nvinfo : EIATTR_FRAME_SIZE
	.align		4
.L_82:
        /*00e4*/ 	.byte	0x04, 0x11
        /*00e6*/ 	.short	(.L_84 - .L_83)
	.align		4
.L_83:
        /*00e8*/ 	.word	index@(_ZN3cub17CUB_300001_SM_8006detail8for_each13static_kernelINS2_12policy_hub_t12policy_500_tElNS2_12op_wrapper_tIlZN46_INTERNAL_16621f9a_15_SparseMatMul_cu_9a0a82042at6native48_GLOBAL__N__16621f9a_15_SparseMatMul_cu_9a0a820432sparse_sparse_matmul_cuda_kernelIN3c104HalfEEEvRNS8_6TensorERKSE_SH_EUllE_N6thrust23THRUST_300001_SM_800_NS17counting_iteratorIlNSK_11use_defaultESM_SM_EEEEEEvT0_T1_)
        /*00ec*/ 	.word	0x00000000


	//----- nvinfo : EIATTR_REGCOUNT
	.align		4
.L_84:
        /*00f0*/ 	.byte	0x04, 0x2f
        /*00f2*/ 	.short	(.L_86 - .L_85)
	.align		4
.L_85:
        /*00f4*/ 	.word	index@(_ZN3cub17CUB_300001_SM_8006detail8for_each13static_kernelINS2_12policy_hub_t12policy_500_tElNS2_12op_wrapper_tIlZN46_INTERNAL_16621f9a_15_SparseMatMul_cu_9a0a82042at6native48_GLOBAL__N__16621f9a_15_SparseMatMul_cu_9a0a820432sparse_sparse_matmul_cuda_kernelIN3c104HalfEEEvRNS8_6TensorERKSE_SH_EUllE0_N6thrust23THRUST_300001_SM_800_NS17counting_iteratorIlNSK_11use_defaultESM_SM_EEEEEEvT0_T1_)
        /*00f8*/ 	.word	0x00000014


	//----- nvinfo : EIATTR_FRAME_SIZE
	.align		4
.L_86:
        /*00fc*/ 	.byte	0x04, 0x11
        /*00fe*/ 	.short	(.L_88 - .L_87)
	.align		4
.L_87:
        /*0100*/ 	.word	index@(_ZN3cub17CUB_300001_SM_8006detail8for_each13static_kernelINS2_12policy_hub_t12policy_500_tElNS2_12op_wrapper_tIlZN46_INTERNAL_16621f9a_15_SparseMatMul_cu_9a0a82042at6native48_GLOBAL__N__16621f9a_15_SparseMatMul_cu_9a0a820432sparse_sparse_matmul_cuda_kernelIN3c104HalfEEEvRNS8_6TensorERKSE_SH_EUllE0_N6thrust23THRUST_300001_SM_800_NS17counting_iteratorIlNSK_11use_defaultESM_SM_EEEEEEvT0_T1_)
        /*0104*/ 	.word	0x00000000


	//----- nvinfo : EIATTR_REGCOUNT
	.align		4
.L_88:
        /*0108*/ 	.byte	0x04, 0x2f
        /*010a*/ 	.short	(.L_90 - .L_89)
	.align		4
.L_89:
        /*010c*/ 	.word	index@(_ZN3cub17CUB_300001_SM_8006detail8for_each13static_kernelINS2_12policy_hub_t12policy_500_tElNS2_12op_wrapper_tIlZN46_INTERNAL_16621f9a_15_SparseMatMul_cu_9a0a82042at6native48_GLOBAL__N__16621f9a_15_SparseMatMul_cu_9a0a820432sparse_sparse_matmul_cuda_kernelIN3c108BFloat16EEEvRNS8_6TensorERKSE_SH_EUllE_N6thrust23THRUST_300001_SM_800_NS17counting_iteratorIlNSK_11use_defaultESM_SM_EEEEEEvT0_T1_)
        /*0110*/ 	.word	0x00000010


	//----- nvinfo : EIATTR_FRAME_SIZE
	.align		4
.L_90:
        /*0114*/ 	.byte	0x04, 0x11
        /*0116*/ 	.short	(.L_92 - .L_91)
	.align		4
.L_91:
        /*0118*/ 	.word	index@(_ZN3cub17CUB_300001_SM_8006detail8for_each13static_kernelINS2_12policy_hub_t12policy_500_tElNS2_12op_wrapper_tIlZN46_INTERNAL_16621f9a_15_SparseMatMul_cu_9a0a82042at6native48_GLOBAL__N__16621f9a_15_SparseMatMul_cu_9a0a820432sparse_sparse_matmul_cuda_kernelIN3c108BFloat16EEEvRNS8_6TensorERKSE_SH_EUllE_N6thrust23THRUST_300001_SM_800_NS17counting_iteratorIlNSK_11use_defaultESM_SM_EEEEEEvT0_T1_)
        /*011c*/ 	.word	0x00000000


	//----- nvinfo : EIATTR_REGCOUNT
	.align		4
.L_92:
        /*0120*/ 	.byte	0x04, 0x2f
        /*0122*/ 	.short	(.L_94 - .L_93)
	.align		4
.L_93:
        /*0124*/ 	.word	index@(_ZN3cub17CUB_300001_SM_8006detail8for_each13static_kernelINS2_12policy_hub_t12policy_500_tElNS2_12op_wrapper_tIlZN46_INTERNAL_16621f9a_15_SparseMatMul_cu_9a0a82042at6native48_GLOBAL__N__16621f9a_15_SparseMatMul_cu_9a0a820432sparse_sparse_matmul_cuda_kernelIN3c108BFloat16EEEvRNS8_6TensorERKSE_SH_EUllE0_N6thrust23THRUST_300001_SM_800_NS17counting_iteratorIlNSK_11use_defaultESM_SM_EEEEEEvT0_T1_)
        /*0128*/ 	.word	0x00000014


	//----- nvinfo : EIATTR_FRAME_SIZE
	.align		4
.L_94:
        /*012c*/ 	.byte	0x04, 0x11
        /*012e*/ 	.short	(.L_96 - .L_95)
	.align		4
.L_95:
        /*0130*/ 	.word	index@(_ZN3cub17CUB_300001_SM_8006detail8for_each13static_kernelINS2_12policy_hub_t12policy_500_tElNS2_12op_wrapper_tIlZN46_INTERNAL_16621f9a_15_SparseMatMul_cu_9a0a82042at6native48_GLOBAL__N__16621f9a_15_SparseMatMul_cu_9a0a820432sparse_sparse_matmul_cuda_kernelIN3c108BFloat16EEEvRNS8_6TensorERKSE_SH_EUllE0_N6thrust23THRUST_300001_SM_800_NS17counting_iteratorIlNSK_11use_defaultESM_SM_EEEEEEvT0_T1_)
        /*0134*/ 	.word	0x00000000


	//----- nvinfo : EIATTR_MIN_STACK_SIZE
	.align		4
.L_96:
        /*0138*/ 	.byte	0x04, 0x12
        /*013a*/ 	.short	(.L_98 - .L_97)
	.align		4
.L_97:
        /*013c*/ 	.word	index@(_ZN3cub17CUB_300001_SM_8006detail8for_each13static_kernelINS2_12policy_hub_t12policy_500_tElNS2_12op_wrapper_tIlZN46_INTERNAL_16621f9a_15_SparseMatMul_cu_9a0a82042at6native48_GLOBAL__N__16621f9a_15_SparseMatMul_cu_9a0a820432sparse_sparse_matmul_cuda_kernelIN3c108BFloat16EEEvRNS8_6TensorERKSE_SH_EUllE0_N6thrust23THRUST_300001_SM_800_NS17counting_iteratorIlNSK_11use_defaultESM_SM_EEEEEEvT0_T1_)
        /*0140*/ 	.word	0x00000000


	//----- nvinfo : EIATTR_MIN_STACK_SIZE
	.align		4
.L_98:
        /*0144*/ 	.byte	0x04, 0x12
        /*0146*/ 	.short	(.L_100 - .L_99)
	.align		4
.L_99:
        /*0148*/ 	.word	index@(_ZN3cub17CUB_300001_SM_8006detail8for_each13static_kernelINS2_12policy_hub_t12policy_500_tElNS2_12op_wrapper_tIlZN46_INTERNAL_16621f9a_15_SparseMatMul_cu_9a0a82042at6native48_GLOBAL__N__16621f9a_15_SparseMatMul_cu_9a0a820432sparse_sparse_matmul_cuda_kernelIN3c108BFloat16EEEvRNS8_6TensorERKSE_SH_EUllE_N6thrust23THRUST_300001_SM_800_NS17counting_iteratorIlNSK_11use_defaultESM_SM_EEEEEEvT0_T1_)
        /*014c*/ 	.word	0x00000000


	//----- nvinfo : EIATTR_MIN_STACK_SIZE
	.align		4
.L_100:
        /*0150*/ 	.byte	0x04, 0x12
        /*0152*/ 	.short	(.L_102 - .L_101)
	.align		4
.L_101:
        /*0154*/ 	.word	index@(_ZN3cub17CUB_300001_SM_8006detail8for_each13static_kernelINS2_12policy_hub_t12policy_500_tElNS2_12op_wrapper_tIlZN46_INTERNAL_16621f9a_15_SparseMatMul_cu_9a0a82042at6native48_GLOBAL__N__16621f9a_15_SparseMatMul_cu_9a0a820432sparse_sparse_matmul_cuda_kernelIN3c104HalfEEEvRNS8_6TensorERKSE_SH_EUllE0_N6thrust23THRUST_300001_SM_800_NS17counting_iteratorIlNSK_11use_defaultESM_SM_EEEEEEvT0_T1_)
        /*0158*/ 	.word	0x00000000


	//----- nvinfo : EIATTR_MIN_STACK_SIZE
	.align		4
.L_102:
        /*015c*/ 	.byte	0x04, 0x12
        /*015e*/ 	.short	(.L_104 - .L_103)
	.align		4
.L_103:
        /*0160*/ 	.word	index@(_ZN3cub17CUB_300001_SM_8006detail8for_each13static_kernelINS2_12policy_hub_t12policy_500_tElNS2_12op_wrapper_tIlZN46_INTERNAL_16621f9a_15_SparseMatMul_cu_9a0a82042at6native48_GLOBAL__N__16621f9a_15_SparseMatMul_cu_9a0a820432sparse_sparse_matmul_cuda_kernelIN3c104HalfEEEvRNS8_6TensorERKSE_SH_EUllE_N6thrust23THRUST_300001_SM_800_NS17counting_iteratorIlNSK_11use_defaultESM_SM_EEEEEEvT0_T1_)
        /*0164*/ 	.word	0x00000000


	//----- nvinfo : EIATTR_MIN_STACK_SIZE
	.align		4
.L_104:
        /*0168*/ 	.byte	0x04, 0x12
        /*016a*/ 	.short	(.L_106 - .L_105)
	.align		4
.L_105:
        /*016c*/ 	.word	index@(_ZN3cub17CUB_300001_SM_8006detail8for_each13static_kernelINS2_12policy_hub_t12policy_500_tElNS2_12op_wrapper_tIlZN46_INTERNAL_16621f9a_15_SparseMatMul_cu_9a0a82042at6native48_GLOBAL__N__16621f9a_15_SparseMatMul_cu_9a0a820432sparse_sparse_matmul_cuda_kernelIN3c107complexIfEEEEvRNS8_6TensorERKSF_SI_EUllE0_N6thrust23THRUST_300001_SM_800_NS17counting_iteratorIlNSL_11use_defaultESN_SN_EEEEEEvT0_T1_)
        /*0170*/ 	.word	0x00000000


	//----- nvinfo : EIATTR_MIN_STACK_SIZE
	.align		4
.L_106:
        /*0174*/ 	.byte	0x04, 0x12
        /*0176*/ 	.short	(.L_108 - .L_107)
	.align		4
.L_107:
        /*0178*/ 	.word	index@(_ZN3cub17CUB_300001_SM_8006detail8for_each13static_kernelINS2_12policy_hub_t12policy_500_tElNS2_12op_wrapper_tIlZN46_INTERNAL_16621f9a_15_SparseMatMul_cu_9a0a82042at6native48_GLOBAL__N__16621f9a_15_SparseMatMul_cu_9a0a820432sparse_sparse_matmul_cuda_kernelIN3c107complexIfEEEEvRNS8_6TensorERKSF_SI_EUllE_N6thrust23THRUST_300001_SM_800_NS17counting_iteratorIlNSL_11use_defaultESN_SN_EEEEEEvT0_T1_)
        /*017c*/ 	.word	0x00000000


	//----- nvinfo : EIATTR_MIN_STACK_SIZE
	.align		4
.L_108:
        /*0180*/ 	.byte	0x04, 0x12
        /*0182*/ 	.short	(.L_110 - .L_109)
	.align		4
.L_109:
        /*0184*/ 	.word	index@(_ZN3cub17CUB_300001_SM_8006detail8for_each13static_kernelINS2_12policy_hub_t12policy_500_tElNS2_12op_wrapper_tIlZN46_INTERNAL_16621f9a_15_SparseMatMul_cu_9a0a82042at6native48_GLOBAL__N__16621f9a_15_SparseMatMul_cu_9a0a820432sparse_sparse_matmul_cuda_kernelIN3c107complexIdEEEEvRNS8_6TensorERKSF_SI_EUllE0_N6thrust23THRUST_300001_SM_800_NS17counting_iteratorIlNSL_11use_defaultESN_SN_EEEEEEvT0_T1_)
        /*0188*/ 	.word	0x00000000


	//----- nvinfo : EIATTR_MIN_STACK_SIZE
	.align		4
.L_110:
        /*018c*/ 	.byte	0x04, 0x12
        /*018e*/ 	.short	(.L_112 - .L_111)
	.align		4
.L_111:
        /*0190*/ 	.word	index@(_ZN3cub17CUB_300001_SM_8006detail8for_each13static_kernelINS2_12policy_hub_t12policy_500_tElNS2_12op_wrapper_tIlZN46_INTERNAL_16621f9a_15_SparseMatMul_cu_9a0a82042at6native48_GLOBAL__N__16621f9a_15_SparseMatMul_cu_9a0a820432sparse_sparse_matmul_cuda_kernelIN3c107complexIdEEEEvRNS8_6TensorERKSF_SI_EUllE_N6thrust23THRUST_300001_SM_800_NS17counting_iteratorIlNSL_11use_defaultESN_SN_EEEEEEvT0_T1_)
        /*0194*/ 	.word	0x00000000


	//----- nvinfo : EIATTR_MIN_STACK_SIZE
	.align		4
.L_112:
        /*0198*/ 	.byte	0x04, 0x12
        /*019a*/ 	.short	(.L_114 - .L_113)
	.align		4
.L_113:
        /*019c*/ 	.word	index@(_ZN3cub17CUB_300001_SM_8006detail8for_each13static_kernelINS2_12policy_hub_t12policy_500_tElNS2_12op_wrapper_tIlZN46_INTERNAL_16621f9a_15_SparseMatMul_cu_9a0a82042at6native48_GLOBAL__N__16621f9a_15_SparseMatMul_cu_9a0a820432sparse_sparse_matmul_cuda_kernelIfEEvRNS8_6TensorERKSC_SF_EUllE0_N6thrust23THRUST_300001_SM_800_NS17counting_iteratorIlNSI_11use_defaultESK_SK_EEEEEEvT0_T1_)
        /*01a0*/ 	.word	0x00000000


	//----- nvinfo : EIATTR_MIN_STACK_SIZE
	.align		4
.L_114:
        /*01a4*/ 	.byte	0x04, 0x12
        /*01a6*/ 	.short	(.L_116 - .L_115)
	.align		4
.L_115:
        /*01a8*/ 	.word	index@(_ZN3cub17CUB_300001_SM_8006detail8for_each13static_kernelINS2_12policy_hub_t12policy_500_tElNS2_12op_wrapper_tIlZN46_INTERNAL_16621f9a_15_SparseMatMul_cu_9a0a82042at6native48_GLOBAL__N__16621f9a_15_SparseMatMul_cu_9a0a820432sparse_sparse_matmul_cuda_kernelIfEEvRNS8_6TensorERKSC_SF_EUllE_N6thrust23THRUST_300001_SM_800_NS17counting_iteratorIlNSI_11use_defaultESK_SK_EEEEEEvT0_T1_)
        /*01ac*/ 	.word	0x00000000


	//----- nvinfo : EIATTR_MIN_STACK_SIZE
	.align		4
.L_116:
        /*01b0*/ 	.byte	0x04, 0x12
        /*01b2*/ 	.short	(.L_118 - .L_117)
	.align		4
.L_117:
        /*01b4*/ 	.word	index@(_ZN3cub17CUB_300001_SM_8006detail8for_each13static_kernelINS2_12policy_hub_t12policy_500_tElNS2_12op_wrapper_tIlZN46_INTERNAL_16621f9a_15_SparseMatMul_cu_9a0a82042at6native48_GLOBAL__N__16621f9a_15_SparseMatMul_cu_9a0a820432sparse_sparse_matmul_cuda_kernelIdEEvRNS8_6TensorERKSC_SF_EUllE0_N6thrust23THRUST_300001_SM_800_NS17counting_iteratorIlNSI_11use_defaultESK_SK_EEEEEEvT0_T1_)
        /*01b8*/ 	.word	0x00000000


	//----- nvinfo : EIATTR_MIN_STACK_SIZE
	.align		4
.L_118:
        /*01bc*/ 	.byte	0x04, 0x12
        /*01be*/ 	.short	(.L_120 - .L_119)
	.align		4
.L_119:
        /*01c0*/ 	.word	index@(_ZN3cub17CUB_300001_SM_8006detail8for_each13static_kernelINS2_12policy_hub_t12policy_500_tElNS2_12op_wrapper_tIlZN46_INTERNAL_16621f9a_15_SparseMatMul_cu_9a0a82042at6native48_GLOBAL__N__16621f9a_15_SparseMatMul_cu_9a0a820432sparse_sparse_matmul_cuda_kernelIdEEvRNS8_6TensorERKSC_SF_EUllE_N6thrust23THRUST_300001_SM_800_NS17counting_iteratorIlNSI_11use_defaultESK_SK_EEEEEEvT0_T1_)
        /*01c4*/ 	.word	0x00000000


	//----- nvinfo : EIATTR_MIN_STACK_SIZE
	.align		4
.L_120:
        /*01c8*/ 	.byte	0x04, 0x12
        /*01ca*/ 	.short	(.L_122 - .L_121)
	.align		4
.L_121:
        /*01cc*/ 	.word	index@(_ZN3cub17CUB_300001_SM_8006detail11EmptyKernelIvEEvv)
        /*01d0*/ 	.word	0x00000000
.L_122:


//--------------------- .nv.info._ZN3cub17CUB_300001_SM_8006detail8for_each13static_kernelINS2_12policy_hub_t12policy_500_tElNS2_12op_wrapper_tIlZN46_INTERNAL_16621f9a_15_SparseMatMul_cu_9a0a82042at6native48_GLOBAL__N__16621f9a_15_SparseMatMul_cu_9a0a820432sparse_sparse_matmul_cuda_kernelIN3c108BFloat16EEEvRNS8_6TensorERKSE_SH_EUllE0_N6thrust23THRUST_300001_SM_800_NS17counting_iteratorIlNSK_11use_defaultESM_SM_EEEEEEvT0_T1_ --------------------------
	.section	.nv.info._ZN3cub17CUB_300001_SM_8006detail8for_each13static_kernelINS2_12policy_hub_t12policy_500_tElNS2_12op_wrapper_tIlZN46_INTERNAL_16621f9a_15_SparseMatMul_cu_9a0a82042at6native48_GLOBAL__N__16621f9a_15_SparseMatMul_cu_9a0a820432sparse_sparse_matmul_cuda_kernelIN3c108BFloat16EEEvRNS8_6TensorERKSE_SH_EUllE0_N6thrust23THRUST_300001_SM_800_NS17counting_iteratorIlNSK_11use_defaultESM_SM_EEEEEEvT0_T1_,"",@"SHT_CUDA_INFO"
	.sectionflags	@""
	.align	4


	//----- nvinfo : EIATTR_CUDA_API_VERSION
	.align		4
        /*0000*/ 	.byte	0x04, 0x37
        /*0002*/ 	.short	(.L_124 - .L_123)
.L_123:
        /*0004*/ 	.word	0x00000082


	//----- nvinfo : EIATTR_SW2861232_WAR
	.align		4
.L_124:
        /*0008*/ 	.byte	0x01, 0x35
	.zero		2


	//----- nvinfo : EIATTR_PARAM_CBANK
	.align		4
        /*000c*/ 	.byte	0x04, 0x0a
        /*000e*/ 	.short	(.L_126 - .L_125)
	.align		4
.L_125:
        /*0010*/ 	.word	index@(.nv.constant0._ZN3cub17CUB_300001_SM_8006detail8for_each13static_kernelINS2_12policy_hub_t12policy_500_tElNS2_12op_wrapper_tIlZN46_INTERNAL_16621f9a_15_SparseMatMul_cu_9a0a82042at6native48_GLOBAL__N__16621f9a_15_SparseMatMul_cu_9a0a820432sparse_sparse_matmul_cuda_kernelIN3c108BFloat16EEEvRNS8_6TensorERKSE_SH_EUllE0_N6thrust23THRUST_300001_SM_800_NS17counting_iteratorIlNSK_11use_defaultESM_SM_EEEEEEvT0_T1_)
        /*0014*/ 	.short	0x0160
        /*0016*/ 	.short	0x0078


	//----- nvinfo : EIATTR_CBANK_PARAM_SIZE
	.align		4
.L_126:
        /*0018*/ 	.byte	0x03, 0x19
        /*001a*/ 	.short	0x0078


	//----- nvinfo : EIATTR_KPARAM_INFO
	.align		4
        /*001c*/ 	.byte	0x04, 0x17
        /*001e*/ 	.short	(.L_128 - .L_127)
.L_127:
        /*0020*/ 	.word	0x00000000
        /*0024*/ 	.short	0x0001
        /*0026*/ 	.short	0x0008
        /*0028*/ 	.byte	0x00, 0xf0, 0xc1, 0x01


	//----- nvinfo : EIATTR_KPARAM_INFO
	.align		4
.L_128:
        /*002c*/ 	.byte	0x04, 0x17
        /*002e*/ 	.short	(.L_130 - .L_129)
.L_129:
        /*0030*/ 	.word	0x00000000
        /*0034*/ 	.short	0x0000
        /*0036*/ 	.short	0x0000
        /*0038*/ 	.byte	0x00, 0xf0, 0x21, 0x00


	//----- nvinfo : EIATTR_MAXREG_COUNT
	.align		4
.L_130:
        /*003c*/ 	.byte	0x03, 0x1b
        /*003e*/ 	.short	0x00ff


	//----- nvinfo : EIATTR_MERCURY_ISA_VERSION
	.align		4
        /*0040*/ 	.byte	0x03, 0x5f
        /*0042*/ 	.short	0x0000


	//----- nvinfo : EIATTR_EXIT_INSTR_OFFSETS
	.align		4
        /*0044*/ 	.byte	0x04, 0x1c
        /*0046*/ 	.short	(.L_132 - .L_131)


	//   ....[0]....
.L_131:
        /*0048*/ 	.word	0x000002c0


	//   ....[1]....
        /*004c*/ 	.word	0x00000300


	//   ....[2]....
        /*0050*/ 	.word	0x00000370


	//----- nvinfo : EIATTR_MAX_THREADS
	.align		4
.L_132:
        /*0054*/ 	.byte	0x04, 0x05
        /*0056*/ 	.short	(.L_134 - .L_133)
.L_133:
        /*0058*/ 	.word	0x00000100
        /*005c*/ 	.word	0x00000001
        /*0060*/ 	.word	0x00000001


	//----- nvinfo : EIATTR_CRS_STACK_SIZE
	.align		4
.L_134:
        /*0064*/ 	.byte	0x04, 0x1e
        /*0066*/ 	.short	(.L_136 - .L_135)
.L_135:
        /*0068*/ 	.word	0x00000000
.L_136:


//--------------------- .nv.info._ZN3cub17CUB_300001_SM_8006detail8for_each13static_kernelINS2_12policy_hub_t12policy_500_tElNS2_12op_wrapper_tIlZN46_INTERNAL_16621f9a_15_SparseMatMul_cu_9a0a82042at6native48_GLOBAL__N__16621f9a_15_SparseMatMul_cu_9a0a820432sparse_sparse_matmul_cuda_kernelIN3c108BFloat16EEEvRNS8_6TensorERKSE_SH_EUllE_N6thrust23THRUST_300001_SM_800_NS17counting_iteratorIlNSK_11use_defaultESM_SM_EEEEEEvT0_T1_ --------------------------
	.section	.nv.info._ZN3cub17CUB_300001_SM_8006detail8for_each13static_kernelINS2_12policy_hub_t12policy_500_tElNS2_12op_wrapper_tIlZN46_INTERNAL_16621f9a_15_SparseMatMul_cu_9a0a82042at6native48_GLOBAL__N__16621f9a_15_SparseMatMul_cu_9a0a820432sparse_sparse_matmul_cuda_kernelIN3c108BFloat16EEEvRNS8_6TensorERKSE_SH_EUllE_N6thrust23THRUST_300001_SM_800_NS17counting_iteratorIlNSK_11use_defaultESM_SM_EEEEEEvT0_T1_,"",@"SHT_CUDA_INFO"
	.sectionflags	@""
	.align	4


	//----- nvinfo : EIATTR_CUDA_API_VERSION
	.align		4
        /*0000*/ 	.byte	0x04, 0x37
        /*0002*/ 	.short	(.L_138 - .L_137)
.L_137:
        /*0004*/ 	.word	0x00000082


	//----- nvinfo : EIATTR_SW2861232_WAR
	.align		4
.L_138:
        /*0008*/ 	.byte	0x01, 0x35
	.zero		2


	//----- nvinfo : EIATTR_PARAM_CBANK
	.align		4
        /*000c*/ 	.byte	0x04, 0x0a
        /*000e*/ 	.short	(.L_140 - .L_139)
	.align		4
.L_139:
        /*0010*/ 	.word	index@(.nv.constant0._ZN3cub17CUB_300001_SM_8006detail8for_each13static_kernelINS2_12policy_hub_t12policy_500_tElNS2_12op_wrapper_tIlZN46_INTERNAL_16621f9a_15_SparseMatMul_cu_9a0a82042at6native48_GLOBAL__N__16621f9a_15_SparseMatMul_cu_9a0a820432sparse_sparse_matmul_cuda_kernelIN3c108BFloat16EEEvRNS8_6TensorERKSE_SH_EUllE_N6thrust23THRUST_300001_SM_800_NS17counting_iteratorIlNSK_11use_defaultESM_SM_EEEEEEvT0_T1_)
        /*0014*/ 	.short	0x0160
        /*0016*/ 	.short	0x0060


	//----- nvinfo : EIATTR_CBANK_PARAM_SIZE
	.align		4
.L_140:
        /*0018*/ 	.byte	0x03, 0x19
        /*001a*/ 	.short	0x0060


	//----- nvinfo : EIATTR_KPARAM_INFO
	.align		4
        /*001c*/ 	.byte	0x04, 0x17
        /*001e*/ 	.short	(.L_142 - .L_141)
.L_141:
        /*0020*/ 	.word	0x00000000
        /*0024*/ 	.short	0x0001
        /*0026*/ 	.short	0x0008
        /*0028*/ 	.byte	0x00, 0xf0, 0x61, 0x01


	//----- nvinfo : EIATTR_KPARAM_INFO
	.align		4
.L_142:
        /*002c*/ 	.byte	0x04, 0x17
        /*002e*/ 	.short	(.L_144 - .L_143)
.L_143:
        /*0030*/ 	.word	0x00000000
        /*0034*/ 	.short	0x0000
        /*0036*/ 	.short	0x0000
        /*0038*/ 	.byte	0x00, 0xf0, 0x21, 0x00


	//----- nvinfo : EIATTR_MAXREG_COUNT
	.align		4
.L_144:
        /*003c*/ 	.byte	0x03, 0x1b
        /*003e*/ 	.short	0x00ff


	//----- nvinfo : EIATTR_MERCURY_ISA_VERSION
	.align		4
        /*0040*/ 	.byte	0x03, 0x5f
        /*0042*/ 	.short	0x0000


	//----- nvinfo : EIATTR_EXIT_INSTR_OFFSETS
	.align		4
        /*0044*/ 	.byte	0x04, 0x1c
        /*0046*/ 	.short	(.L_146 - .L_145)


	//   ....[0]....
.L_145:
        /*0048*/ 	.word	0x00000260


	//   ....[1]....
        /*004c*/ 	.word	0x000002a0


	//   ....[2]....
        /*0050*/ 	.word	0x00000370


	//   ....[3]....
        /*0054*/ 	.word	0x000004b0


	//   ....[4]....
        /*0058*/ 	.word	0x00000580


	//----- nvinfo : EIATTR_MAX_THREADS
	.align		4
.L_146:
        /*005c*/ 	.byte	0x04, 0x05
        /*005e*/ 	.short	(.L_148 - .L_147)
.L_147:
        /*0060*/ 	.word	0x00000100
        /*0064*/ 	.word	0x00000001
        /*0068*/ 	.word	0x00000001


	//----- nvinfo : EIATTR_CRS_STACK_SIZE
	.align		4
.L_148:
        /*006c*/ 	.byte	0x04, 0x1e
        /*006e*/ 	.short	(.L_150 - .L_149)
.L_149:
        /*0070*/ 	.word	0x00000000
.L_150:


//--------------------- .nv.info._ZN3cub17CUB_300001_SM_8006detail8for_each13static_kernelINS2_12policy_hub_t12policy_500_tElNS2_12op_wrapper_tIlZN46_INTERNAL_16621f9a_15_SparseMatMul_cu_9a0a82042at6native48_GLOBAL__N__16621f9a_15_SparseMatMul_cu_9a0a820432sparse_sparse_matmul_cuda_kernelIN3c104HalfEEEvRNS8_6TensorERKSE_SH_EUllE0_N6thrust23THRUST_300001_SM_800_NS17counting_iteratorIlNSK_11use_defaultESM_SM_EEEEEEvT0_T1_ --------------------------
	.section	.nv.info._ZN3cub17CUB_300001_SM_8006detail8for_each13static_kernelINS2_12policy_hub_t12policy_500_tElNS2_12op_wrapper_tIlZN46_INTERNAL_16621f9a_15_SparseMatMul_cu_9a0a82042at6native48_GLOBAL__N__16621f9a_15_SparseMatMul_cu_9a0a820432sparse_sparse_matmul_cuda_kernelIN3c104HalfEEEvRNS8_6TensorERKSE_SH_EUllE0_N6thrust23THRUST_300001_SM_800_NS17counting_iteratorIlNSK_11use_defaultESM_SM_EEEEEEvT0_T1_,"",@"SHT_CUDA_INFO"
	.sectionflags	@""
	.align	4


	//----- nvinfo : EIATTR_CUDA_API_VERSION
	.align		4
        /*0000*/ 	.byte	0x04, 0x37
        /*0002*/ 	.short	(.L_152 - .L_151)
.L_151:
        /*0004*/ 	.word	0x00000082


	//----- nvinfo : EIATTR_SW2861232_WAR
	.align		4
.L_152:
        /*0008*/ 	.byte	0x01, 0x35
	.zero		2


	//----- nvinfo : EIATTR_PARAM_CBANK
	.align		4
        /*000c*/ 	.byte	0x04, 0x0a
        /*000e*/ 	.short	(.L_154 - .L_153)
	.align		4
.L_153:
        /*0010*/ 	.word	index@(.nv.constant0._ZN3cub17CUB_300001_SM_8006detail8for_each13static_kernelINS2_12policy_hub_t12policy_500_tElNS2_12op_wrapper_tIlZN46_INTERNAL_16621f9a_15_SparseMatMul_cu_9a0a82042at6native48_GLOBAL__N__16621f9a_15_SparseMatMul_cu_9a0a820432sparse_sparse_matmul_cuda_kernelIN3c104HalfEEEvRNS8_6TensorERKSE_SH_EUllE0_N6thrust23THRUST_300001_SM_800_NS17counting_iteratorIlNSK_11use_defaultESM_SM_EEEEEEvT0_T1_)
        /*0014*/ 	.short	0x0160
        /*0016*/ 	.short	0x0078


	//----- nvinfo : EIATTR_CBANK_PARAM_SIZE
	.align		4
.L_154:
        /*0018*/ 	.byte	0x03, 0x19
        /*001a*/ 	.short	0x0078


	//----- nvinfo : EIATTR_KPARAM_INFO
	.align		4
        /*001c*/ 	.byte	0x04, 0x17
        /*001e*/ 	.short	(.L_156 - .L_155)
.L_155:
        /*0020*/ 	.word	0x00000000
        /*0024*/ 	.short	0x0001
        /*0026*/ 	.short	0x0008
        /*0028*/ 	.byte	0x00, 0xf0, 0xc1, 0x01


	//----- nvinfo : EIATTR_KPARAM_INFO
	.align		4
.L_156:
        /*002c*/ 	.byte	0x04, 0x17
        /*002e*/ 	.short	(.L_158 - .L_157)
.L_157:
        /*0030*/ 	.word	0x00000000
        /*0034*/ 	.short	0x0000
        /*0036*/ 	.short	0x0000
        /*0038*/ 	.byte	0x00, 0xf0, 0x21, 0x00


	//----- nvinfo : EIATTR_MAXREG_COUNT
	.align		4
.L_158:
        /*003c*/ 	.byte	0x03, 0x1b
        /*003e*/ 	.short	0x00ff


	//----- nvinfo : EIATTR_MERCURY_ISA_VERSION
	.align		4
        /*0040*/ 	.byte	0x03, 0x5f
        /*0042*/ 	.short	0x0000


	//----- nvinfo : EIATTR_EXIT_INSTR_OFFSETS
	.align		4
        /*0044*/ 	.byte	0x04, 0x1c
        /*0046*/ 	.short	(.L_160 - .L_159)


	//   ....[0]....
.L_159:
        /*0048*/ 	.word	0x000002c0


	//   ....[1]....
        /*004c*/ 	.word	0x00000300


	//   ....[2]....
        /*0050*/ 	.word	0x00000370


	//----- nvinfo : EIATTR_MAX_THREADS
	.align		4
.L_160:
        /*0054*/ 	.byte	0x04, 0x05
        /*0056*/ 	.short	(.L_162 - .L_161)
.L_161:
        /*0058*/ 	.word	0x00000100
        /*005c*/ 	.word	0x00000001
        /*0060*/ 	.word	0x00000001


	//----- nvinfo : EIATTR_CRS_STACK_SIZE
	.align		4
.L_162:
        /*0064*/ 	.byte	0x04, 0x1e
        /*0066*/ 	.short	(.L_164 - .L_163)
.L_163:
        /*0068*/ 	.word	0x00000000
.L_164:


//--------------------- .nv.info._ZN3cub17CUB_300001_SM_8006detail8for_each13static_kernelINS2_12policy_hub_t12policy_500_tElNS2_12op_wrapper_tIlZN46_INTERNAL_16621f9a_15_SparseMatMul_cu_9a0a82042at6native48_GLOBAL__N__16621f9a_15_SparseMatMul_cu_9a0a820432sparse_sparse_matmul_cuda_kernelIN3c104HalfEEEvRNS8_6TensorERKSE_SH_EUllE_N6thrust23THRUST_300001_SM_800_NS17counting_iteratorIlNSK_11use_defaultESM_SM_EEEEEEvT0_T1_ --------------------------
	.section	.nv.info._ZN3cub17CUB_300001_SM_8006detail8for_each13static_kernelINS2_12policy_hub_t12policy_500_tElNS2_12op_wrapper_tIlZN46_INTERNAL_16621f9a_15_SparseMatMul_cu_9a0a82042at6native48_GLOBAL__N__16621f9a_15_SparseMatMul_cu_9a0a820432sparse_sparse_matmul_cuda_kernelIN3c104HalfEEEvRNS8_6TensorERKSE_SH_EUllE_N6thrust23THRUST_300001_SM_800_NS17counting_iteratorIlNSK_11use_defaultESM_SM_EEEEEEvT0_T1_,"",@"SHT_CUDA_INFO"
	.sectionflags	@""
	.align	4


	//----- nvinfo : EIATTR_CUDA_API_VERSION
	.align		4
        /*0000*/ 	.byte	0x04, 0x37
        /*0002*/ 	.short	(.L_166 - .L_165)
.L_165:
        /*0004*/ 	.word	0x00000082


	//----- nvinfo : EIATTR_SW2861232_WAR
	.align		4
.L_166:
        /*0008*/ 	.byte	0x01, 0x35
	.zero		2


	//----- nvinfo : EIATTR_PARAM_CBANK
	.align		4
        /*000c*/ 	.byte	0x04, 0x0a
        /*000e*/ 	.short	(.L_168 - .L_167)
	.align		4
.L_167:
        /*0010*/ 	.word	index@(.nv.constant0._ZN3cub17CUB_300001_SM_8006detail8for_each13static_kernelINS2_12policy_hub_t12policy_500_tElNS2_12op_wrapper_tIlZN46_INTERNAL_16621f9a_15_SparseMatMul_cu_9a0a82042at6native48_GLOBAL__N__16621f9a_15_SparseMatMul_cu_9a0a820432sparse_sparse_matmul_cuda_kernelIN3c104HalfEEEvRNS8_6TensorERKSE_SH_EUllE_N6thrust23THRUST_300001_SM_800_NS17counting_iteratorIlNSK_11use_defaultESM_SM_EEEEEEvT0_T1_)
        /*0014*/ 	.short	0x0160
        /*0016*/ 	.short	0x0060


	//----- nvinfo : EIATTR_CBANK_PARAM_SIZE
	.align		4
.L_168:
        /*0018*/ 	.byte	0x03, 0x19
        /*001a*/ 	.short	0x0060


	//----- nvinfo : EIATTR_KPARAM_INFO
	.align		4
        /*001c*/ 	.byte	0x04, 0x17
        /*001e*/ 	.short	(.L_170 - .L_169)
.L_169:
        /*0020*/ 	.word	0x00000000
        /*0024*/ 	.short	0x0001
        /*0026*/ 	.short	0x0008
        /*0028*/ 	.byte	0x00, 0xf0, 0x61, 0x01


	//----- nvinfo : EIATTR_KPARAM_INFO
	.align		4
.L_170:
        /*002c*/ 	.byte	0x04, 0x17
        /*002e*/ 	.short	(.L_172 - .L_171)
.L_171:
        /*0030*/ 	.word	0x00000000
        /*0034*/ 	.short	0x0000
        /*0036*/ 	.short	0x0000
        /*0038*/ 	.byte	0x00, 0xf0, 0x21, 0x00


	//----- nvinfo : EIATTR_MAXREG_COUNT
	.align		4
.L_172:
        /*003c*/ 	.byte	0x03, 0x1b
        /*003e*/ 	.short	0x00ff


	//----- nvinfo : EIATTR_MERCURY_ISA_VERSION
	.align		4
        /*0040*/ 	.byte	0x03, 0x5f
        /*0042*/ 	.short	0x0000


	//----- nvinfo : EIATTR_EXIT_INSTR_OFFSETS
	.align		4
        /*0044*/ 	.byte	0x04, 0x1c
        /*0046*/ 	.short	(.L_174 - .L_173)


	//   ....[0]....
.L_173:
        /*0048*/ 	.word	0x00000260


	//   ....[1]....
        /*004c*/ 	.word	0x000002a0


	//   ....[2]....
        /*0050*/ 	.word	0x00000370


	//   ....[3]....
        /*0054*/ 	.word	0x000004b0


	//   ....[4]....
        /*0058*/ 	.word	0x00000580


	//----- nvinfo : EIATTR_MAX_THREADS
	.align		4
.L_174:
        /*005c*/ 	.byte	0x04, 0x05
        /*005e*/ 	.short	(.L_176 - .L_175)
.L_175:
        /*0060*/ 	.word	0x00000100
        /*0064*/ 	.word	0x00000001
        /*0068*/ 	.word	0x00000001


	//----- nvinfo : EIATTR_CRS_STACK_SIZE
	.align		4
.L_176:
        /*006c*/ 	.byte	0x04, 0x1e
        /*006e*/ 	.short	(.L_178 - .L_177)
.L_177:
        /*0070*/ 	.word	0x00000000
.L_178:


//--------------------- .nv.info._ZN3cub17CUB_300001_SM_8006detail8for_each13static_kernelINS2_12policy_hub_t12policy_500_tElNS2_12op_wrapper_tIlZN46_INTERNAL_16621f9a_15_SparseMatMul_cu_9a0a82042at6native48_GLOBAL__N__16621f9a_15_SparseMatMul_cu_9a0a820432sparse_sparse_matmul_cuda_kernelIN3c107complexIfEEEEvRNS8_6TensorERKSF_SI_EUllE0_N6thrust23THRUST_300001_SM_800_NS17counting_iteratorIlNSL_11use_defaultESN_SN_EEEEEEvT0_T1_ --------------------------
	.section	.nv.info._ZN3cub17CUB_300001_SM_8006detail8for_each13static_kernelINS2_12policy_hub_t12policy_500_tElNS2_12op_wrapper_tIlZN46_INTERNAL_16621f9a_15_SparseMatMul_cu_9a0a82042at6native48_GLOBAL__N__16621f9a_15_SparseMatMul_cu_9a0a820432sparse_sparse_matmul_cuda_kernelIN3c107complexIfEEEEvRNS8_6TensorERKSF_SI_EUllE0_N6thrust23THRUST_300001_SM_800_NS17counting_iteratorIlNSL_11use_defaultESN_SN_EEEEEEvT0_T1_,"",@"SHT_CUDA_INFO"
	.sectionflags	@""
	.align	4


	//----- nvinfo : EIATTR_CUDA_API_VERSION
	.align		4
        /*0000*/ 	.byte	0x04, 0x37
        /*0002*/ 	.short	(.L_180 - .L_179)
.L_179:
        /*0004*/ 	.word	0x00000082


	//----- nvinfo : EIATTR_SW2861232_WAR
	.align		4
.L_180:
        /*0008*/ 	.byte	0x01, 0x35
	.zero		2


	//----- nvinfo : EIATTR_PARAM_CBANK
	.align		4
        /*000c*/ 	.byte	0x04, 0x0a
        /*000e*/ 	.short	(.L_182 - .L_181)
	.align		4
.L_181:
        /*0010*/ 	.word	index@(.nv.constant0._ZN3cub17CUB_300001_SM_8006detail8for_each13static_kernelINS2_12policy_hub_t12policy_500_tElNS2_12op_wrapper_tIlZN46_INTERNAL_16621f9a_15_SparseMatMul_cu_9a0a82042at6native48_GLOBAL__N__16621f9a_15_SparseMatMul_cu_9a0a820432sparse_sparse_matmul_cuda_kernelIN3c107complexIfEEEEvRNS8_6TensorERKSF_SI_EUllE0_N6thrust23THRUST_300001_SM_800_NS17counting_iteratorIlNSL_11use_defaultESN_SN_EEEEEEvT0_T1_)
        /*0014*/ 	.short	0x0160
        /*0016*/ 	.short	0x0078


	//----- nvinfo : EIATTR_CBANK_PARAM_SIZE
	.align		4
.L_182:
        /*0018*/ 	.byte	0x03, 0x19
        /*001a*/ 	.short	0x0078


	//----- nvinfo : EIATTR_KPARAM_INFO
	.align		4
        /*001c*/ 	.byte	0x04, 0x17
        /*001e*/ 	.short	(.L_184 - .L_183)
.L_183:
        /*0020*/ 	.word	0x00000000
        /*0024*/ 	.short	0x0001
        /*0026*/ 	.short	0x0008
        /*0028*/ 	.byte	0x00, 0xf0, 0xc1, 0x01


	//----- nvinfo : EIATTR_KPARAM_INFO
	.align		4
.L_184:
        /*002c*/ 	.byte	0x04, 0x17
        /*002e*/ 	.short	(.L_186 - .L_185)
.L_185:
        /*0030*/ 	.word	0x00000000
        /*0034*/ 	.short	0x0000
        /*0036*/ 	.short	0x0000
        /*0038*/ 	.byte	0x00, 0xf0, 0x21, 0x00


	//----- nvinfo : EIATTR_MAXREG_COUNT
	.align		4
.L_186:
        /*003c*/ 	.byte	0x03, 0x1b
        /*003e*/ 	.short	0x00ff


	//----- nvinfo : EIATTR_MERCURY_ISA_VERSION
	.align		4
        /*0040*/ 	.byte	0x03, 0x5f
        /*0042*/ 	.short	0x0000


	//----- nvinfo : EIATTR_EXIT_INSTR_OFFSETS
	.align		4
        /*0044*/ 	.byte	0x04, 0x1c
        /*0046*/ 	.short	(.L_188 - .L_187)


	//   ....[0]....
.L_187:
        /*0048*/ 	.word	0x000002c0


	//   ....[1]....
        /*004c*/ 	.word	0x00000300


	//   ....[2]....
        /*0050*/ 	.word	0x00000370


	//----- nvinfo : EIATTR_MAX_THREADS
	.align		4
.L_188:
        /*0054*/ 	.byte	0x04, 0x05
        /*0056*/ 	.short	(.L_190 - .L_189)
.L_189:
        /*0058*/ 	.word	0x00000100
        /*005c*/ 	.word	0x00000001
        /*0060*/ 	.word	0x00000001


	//----- nvinfo : EIATTR_CRS_STACK_SIZE
	.align		4
.L_190:
        /*0064*/ 	.byte	0x04, 0x1e
        /*0066*/ 	.short	(.L_192 - .L_191)
.L_191:
        /*0068*/ 	.word	0x00000000
.L_192:


//--------------------- .nv.info._ZN3cub17CUB_300001_SM_8006detail8for_each13static_kernelINS2_12policy_hub_t12policy_500_tElNS2_12op_wrapper_tIlZN46_INTERNAL_16621f9a_15_SparseMatMul_cu_9a0a82042at6native48_GLOBAL__N__16621f9a_15_SparseMatMul_cu_9a0a820432sparse_sparse_matmul_cuda_kernelIN3c107complexIfEEEEvRNS8_6TensorERKSF_SI_EUllE_N6thrust23THRUST_300001_SM_800_NS17counting_iteratorIlNSL_11use_defaultESN_SN_EEEEEEvT0_T1_ --------------------------
	.section	.nv.info._ZN3cub17CUB_300001_SM_8006detail8for_each13static_kernelINS2_12policy_hub_t12policy_500_tElNS2_12op_wrapper_tIlZN46_INTERNAL_16621f9a_15_SparseMatMul_cu_9a0a82042at6native48_GLOBAL__N__16621f9a_15_SparseMatMul_cu_9a0a820432sparse_sparse_matmul_cuda_kernelIN3c107complexIfEEEEvRNS8_6TensorERKSF_SI_EUllE_N6thrust23THRUST_300001_SM_800_NS17counting_iteratorIlNSL_11use_defaultESN_SN_EEEEEEvT0_T1_,"",@"SHT_CUDA_INFO"
	.sectionflags	@""
	.align	4


	//----- nvinfo : EIATTR_CUDA_API_VERSION
	.align		4
        /*0000*/ 	.byte	0x04, 0x37
        /*0002*/ 	.short	(.L_194 - .L_193)
.L_193:
        /*0004*/ 	.word	0x00000082


	//----- nvinfo : EIATTR_SW2861232_WAR
	.align		4
.L_194:
        /*0008*/ 	.byte	0x01, 0x35
	.zero		2


	//----- nvinfo : EIATTR_PARAM_CBANK
	.align		4
        /*000c*/ 	.byte	0x04, 0x0a
        /*000e*/ 	.short	(.L_196 - .L_195)
	.align		4
.L_195:
        /*0010*/ 	.word	index@(.nv.constant0._ZN3cub17CUB_300001_SM_8006detail8for_each13static_kernelINS2_12policy_hub_t12policy_500_tElNS2_12op_wrapper_tIlZN46_INTERNAL_16621f9a_15_SparseMatMul_cu_9a0a82042at6native48_GLOBAL__N__16621f9a_15_SparseMatMul_cu_9a0a820432sparse_sparse_matmul_cuda_kernelIN3c107complexIfEEEEvRNS8_6TensorERKSF_SI_EUllE_N6thrust23THRUST_300001_SM_800_NS17counting_iteratorIlNSL_11use_defaultESN_SN_EEEEEEvT0_T1_)
        /*0014*/ 	.short	0x0160
        /*0016*/ 	.short	0x0060


	//----- nvinfo : EIATTR_CBANK_PARAM_SIZE
	.align		4
.L_196:
        /*0018*/ 	.byte	0x03, 0x19
        /*001a*/ 	.short	0x0060


	//----- nvinfo : EIATTR_KPARAM_INFO
	.align		4
        /*001c*/ 	.byte	0x04, 0x17
        /*001e*/ 	.short	(.L_198 - .L_197)
.L_197:
        /*0020*/ 	.word	0x00000000
        /*0024*/ 	.short	0x0001
        /*0026*/ 	.short	0x0008
        /*0028*/ 	.byte	0x00, 0xf0, 0x61, 0x01


	//----- nvinfo : EIATTR_KPARAM_INFO
	.align		4
.L_198:
        /*002c*/ 	.byte	0x04, 0x17
        /*002e*/ 	.short	(.L_200 - .L_199)
.L_199:
        /*0030*/ 	.word	0x00000000
        /*0034*/ 	.short	0x0000
        /*0036*/ 	.short	0x0000
        /*0038*/ 	.byte	0x00, 0xf0, 0x21, 0x00


	//----- nvinfo : EIATTR_MAXREG_COUNT
	.align		4
.L_200:
        /*003c*/ 	.byte	0x03, 0x1b
        /*003e*/ 	.short	0x00ff


	//----- nvinfo : EIATTR_MERCURY_ISA_VERSION
	.align		4
        /*0040*/ 	.byte	0x03, 0x5f
        /*0042*/ 	.short	0x0000


	//----- nvinfo : EIATTR_EXIT_INSTR_OFFSETS
	.align		4
        /*0044*/ 	.byte	0x04, 0x1c
        /*0046*/ 	.short	(.L_202 - .L_201)


	//   ....[0]....
.L_201:
        /*0048*/ 	.word	0x00000260


	//   ....[1]....
        /*004c*/ 	.word	0x000002a0


	//   ....[2]....
        /*0050*/ 	.word	0x00000370


	//   ....[3]....
        /*0054*/ 	.word	0x000004b0


	//   ....[4]....
        /*0058*/ 	.word	0x00000580


	//----- nvinfo : EIATTR_MAX_THREADS
	.align		4
.L_202:
        /*005c*/ 	.byte	0x04, 0x05
        /*005e*/ 	.short	(.L_204 - .L_203)
.L_203:
        /*0060*/ 	.word	0x00000100
        /*0064*/ 	.word	0x00000001
        /*0068*/ 	.word	0x00000001


	//----- nvinfo : EIATTR_CRS_STACK_SIZE
	.align		4
.L_204:
        /*006c*/ 	.byte	0x04, 0x1e
        /*006e*/ 	.short	(.L_206 - .L_205)
.L_205:
        /*0070*/ 	.word	0x00000000
.L_206:


//--------------------- .nv.info._ZN3cub17CUB_300001_SM_8006detail8for_each13static_kernelINS2_12policy_hub_t12policy_500_tElNS2_12op_wrapper_tIlZN46_INTERNAL_16621f9a_15_SparseMatMul_cu_9a0a82042at6native48_GLOBAL__N__16621f9a_15_SparseMatMul_cu_9a0a820432sparse_sparse_matmul_cuda_kernelIN3c107complexIdEEEEvRNS8_6TensorERKSF_SI_EUllE0_N6thrust23THRUST_300001_SM_800_NS17counting_iteratorIlNSL_11use_defaultESN_SN_EEEEEEvT0_T1_ --------------------------
	.section	.nv.info._ZN3cub17CUB_300001_SM_8006detail8for_each13static_kernelINS2_12policy_hub_t12policy_500_tElNS2_12op_wrapper_tIlZN46_INTERNAL_16621f9a_15_SparseMatMul_cu_9a0a82042at6native48_GLOBAL__N__16621f9a_15_SparseMatMul_cu_9a0a820432sparse_sparse_matmul_cuda_kernelIN3c107complexIdEEEEvRNS8_6TensorERKSF_SI_EUllE0_N6thrust23THRUST_300001_SM_800_NS17counting_iteratorIlNSL_11use_defaultESN_SN_EEEEEEvT0_T1_,"",@"SHT_CUDA_INFO"
	.sectionflags	@""
	.align	4


	//----- nvinfo : EIATTR_CUDA_API_VERSION
	.align		4
        /*0000*/ 	.byte	0x04, 0x37
        /*0002*/ 	.short	(.L_208 - .L_207)
.L_207:
        /*0004*/ 	.word	0x00000082


	//----- nvinfo : EIATTR_SW2861232_WAR
	.align		4
.L_208:
        /*0008*/ 	.byte	0x01, 0x35
	.zero		2


	//----- nvinfo : EIATTR_PARAM_CBANK
	.align		4
        /*000c*/ 	.byte	0x04, 0x0a
        /*000e*/ 	.short	(.L_210 - .L_209)
	.align		4
.L_209:
        /*0010*/ 	.word	index@(.nv.constant0._ZN3cub17CUB_300001_SM_8006detail8for_each13static_kernelINS2_12policy_hub_t12policy_500_tElNS2_12op_wrapper_tIlZN46_INTERNAL_16621f9a_15_SparseMatMul_cu_9a0a82042at6native48_GLOBAL__N__16621f9a_15_SparseMatMul_cu_9a0a820432sparse_sparse_matmul_cuda_kernelIN3c107complexIdEEEEvRNS8_6TensorERKSF_SI_EUllE0_N6thrust23THRUST_300001_SM_800_NS17counting_iteratorIlNSL_11use_defaultESN_SN_EEEEEEvT0_T1_)
        /*0014*/ 	.short	0x0160
        /*0016*/ 	.short	0x0078


	//----- nvinfo : EIATTR_CBANK_PARAM_SIZE
	.align		4
.L_210:
        /*0018*/ 	.byte	0x03, 0x19
        /*001a*/ 	.short	0x0078


	//----- nvinfo : EIATTR_KPARAM_INFO
	.align		4
        /*001c*/ 	.byte	0x04, 0x17
        /*001e*/ 	.short	(.L_212 - .L_211)
.L_211:
        /*0020*/ 	.word	0x00000000
        /*0024*/ 	.short	0x0001
        /*0026*/ 	.short	0x0008
        /*0028*/ 	.byte	0x00, 0xf0, 0xc1, 0x01


	//----- nvinfo : EIATTR_KPARAM_INFO
	.align		4
.L_212:
        /*002c*/ 	.byte	0x04, 0x17
        /*002e*/ 	.short	(.L_214 - .L_213)
.L_213:
        /*0030*/ 	.word	0x00000000
        /*0034*/ 	.short	0x0000
        /*0036*/ 	.short	0x0000
        /*0038*/ 	.byte	0x00, 0xf0, 0x21, 0x00


	//----- nvinfo : EIATTR_MAXREG_COUNT
	.align		4
.L_214:
        /*003c*/ 	.byte	0x03, 0x1b
        /*003e*/ 	.short	0x00ff


	//----- nvinfo : EIATTR_MERCURY_ISA_VERSION
	.align		4
        /*0040*/ 	.byte	0x03, 0x5f
        /*0042*/ 	.short	0x0000


	//----- nvinfo : EIATTR_EXIT_INSTR_OFFSETS
	.align		4
        /*0044*/ 	.byte	0x04, 0x1c
        /*0046*/ 	.short	(.L_216 - .L_215)


	//   ....[0]....
.L_215:
        /*0048*/ 	.word	0x000002c0


	//   ....[1]....
        /*004c*/ 	.word	0x00000300


	//   ....[2]....
        /*0050*/ 	.word	0x00000370


	//----- nvinfo : EIATTR_MAX_THREADS
	.align		4
.L_216:
        /*0054*/ 	.byte	0x04, 0x05
        /*0056*/ 	.short	(.L_218 - .L_217)
.L_217:
        /*0058*/ 	.word	0x00000100
        /*005c*/ 	.word	0x00000001
        /*0060*/ 	.word	0x00000001


	//----- nvinfo : EIATTR_CRS_STACK_SIZE
	.align		4
.L_218:
        /*0064*/ 	.byte	0x04, 0x1e
        /*0066*/ 	.short	(.L_220 - .L_219)
.L_219:
        /*0068*/ 	.word	0x00000000
.L_220:


//--------------------- .nv.info._ZN3cub17CUB_300001_SM_8006detail8for_each13static_kernelINS2_12policy_hub_t12policy_500_tElNS2_12op_wrapper_tIlZN46_INTERNAL_16621f9a_15_SparseMatMul_cu_9a0a82042at6native48_GLOBAL__N__16621f9a_15_SparseMatMul_cu_9a0a820432sparse_sparse_matmul_cuda_kernelIN3c107complexIdEEEEvRNS8_6TensorERKSF_SI_EUllE_N6thrust23THRUST_300001_SM_800_NS17counting_iteratorIlNSL_11use_defaultESN_SN_EEEEEEvT0_T1_ --------------------------
	.section	.nv.info._ZN3cub17CUB_300001_SM_8006detail8for_each13static_kernelINS2_12policy_hub_t12policy_500_tElNS2_12op_wrapper_tIlZN46_INTERNAL_16621f9a_15_SparseMatMul_cu_9a0a82042at6native48_GLOBAL__N__16621f9a_15_SparseMatMul_cu_9a0a820432sparse_sparse_matmul_cuda_kernelIN3c107complexIdEEEEvRNS8_6TensorERKSF_SI_EUllE_N6thrust23THRUST_300001_SM_800_NS17counting_iteratorIlNSL_11use_defaultESN_SN_EEEEEEvT0_T1_,"",@"SHT_CUDA_INFO"
	.sectionflags	@""
	.align	4


	//----- nvinfo : EIATTR_CUDA_API_VERSION
	.align		4
        /*0000*/ 	.byte	0x04, 0x37
        /*0002*/ 	.short	(.L_222 - .L_221)
.L_221:
        /*0004*/ 	.word	0x00000082


	//----- nvinfo : EIATTR_SW2861232_WAR
	.align		4
.L_222:
        /*0008*/ 	.byte	0x01, 0x35
	.zero		2


	//----- nvinfo : EIATTR_PARAM_CBANK
	.align		4
        /*000c*/ 	.byte	0x04, 0x0a
        /*000e*/ 	.short	(.L_224 - .L_223)
	.align		4
.L_223:
        /*0010*/ 	.word	index@(.nv.constant0._ZN3cub17CUB_300001_SM_8006detail8for_each13static_kernelINS2_12policy_hub_t12policy_500_tElNS2_12op_wrapper_tIlZN46_INTERNAL_16621f9a_15_SparseMatMul_cu_9a0a82042at6native48_GLOBAL__N__16621f9a_15_SparseMatMul_cu_9a0a820432sparse_sparse_matmul_cuda_kernelIN3c107complexIdEEEEvRNS8_6TensorERKSF_SI_EUllE_N6thrust23THRUST_300001_SM_800_NS17counting_iteratorIlNSL_11use_defaultESN_SN_EEEEEEvT0_T1_)
        /*0014*/ 	.short	0x0160
        /*0016*/ 	.short	0x0060


	//----- nvinfo : EIATTR_CBANK_PARAM_SIZE
	.align		4
.L_224:
        /*0018*/ 	.byte	0x03, 0x19
        /*001a*/ 	.short	0x0060


	//----- nvinfo : EIATTR_KPARAM_INFO
	.align		4
        /*001c*/ 	.byte	0x04, 0x17
        /*001e*/ 	.short	(.L_226 - .L_225)
.L_225:
        /*0020*/ 	.word	0x00000000
        /*0024*/ 	.short	0x0001
        /*0026*/ 	.short	0x0008
        /*0028*/ 	.byte	0x00, 0xf0, 0x61, 0x01


	//----- nvinfo : EIATTR_KPARAM_INFO
	.align		4
.L_226:
        /*002c*/ 	.byte	0x04, 0x17
        /*002e*/ 	.short	(.L_228 - .L_227)
.L_227:
        /*0030*/ 	.word	0x00000000
        /*0034*/ 	.short	0x0000
        /*0036*/ 	.short	0x0000
        /*0038*/ 	.byte	0x00, 0xf0, 0x21, 0x00


	//----- nvinfo : EIATTR_MAXREG_COUNT
	.align		4
.L_228:
        /*003c*/ 	.byte	0x03, 0x1b
        /*003e*/ 	.short	0x00ff


	//----- nvinfo : EIATTR_MERCURY_ISA_VERSION
	.align		4
        /*0040*/ 	.byte	0x03, 0x5f
        /*0042*/ 	.short	0x0000


	//----- nvinfo : EIATTR_EXIT_INSTR_OFFSETS
	.align		4
        /*0044*/ 	.byte	0x04, 0x1c
        /*0046*/ 	.short	(.L_230 - .L_229)


	//   ....[0]....
.L_229:
        /*0048*/ 	.word	0x00000260


	//   ....[1]....
        /*004c*/ 	.word	0x000002a0


	//   ....[2]....
        /*0050*/ 	.word	0x00000370


	//   ....[3]....
        /*0054*/ 	.word	0x000004b0


	//   ....[4]....
        /*0058*/ 	.word	0x00000580


	//----- nvinfo : EIATTR_MAX_THREADS
	.align		4
.L_230:
        /*005c*/ 	.byte	0x04, 0x05
        /*005e*/ 	.short	(.L_232 - .L_231)
.L_231:
        /*0060*/ 	.word	0x00000100
        /*0064*/ 	.word	0x00000001
        /*0068*/ 	.word	0x00000001


	//----- nvinfo : EIATTR_CRS_STACK_SIZE
	.align		4
.L_232:
        /*006c*/ 	.byte	0x04, 0x1e
        /*006e*/ 	.short	(.L_234 - .L_233)
.L_233:
        /*0070*/ 	.word	0x00000000
.L_234:


//--------------------- .nv.info._ZN3cub17CUB_300001_SM_8006detail8for_each13static_kernelINS2_12policy_hub_t12policy_500_tElNS2_12op_wrapper_tIlZN46_INTERNAL_16621f9a_15_SparseMatMul_cu_9a0a82042at6native48_GLOBAL__N__16621f9a_15_SparseMatMul_cu_9a0a820432sparse_sparse_matmul_cuda_kernelIfEEvRNS8_6TensorERKSC_SF_EUllE0_N6thrust23THRUST_300001_SM_800_NS17counting_iteratorIlNSI_11use_defaultESK_SK_EEEEEEvT0_T1_ --------------------------
	.section	.nv.info._ZN3cub17CUB_300001_SM_8006detail8for_each13static_kernelINS2_12policy_hub_t12policy_500_tElNS2_12op_wrapper_tIlZN46_INTERNAL_16621f9a_15_SparseMatMul_cu_9a0a82042at6native48_GLOBAL__N__16621f9a_15_SparseMatMul_cu_9a0a820432sparse_sparse_matmul_cuda_kernelIfEEvRNS8_6TensorERKSC_SF_EUllE0_N6thrust23THRUST_300001_SM_800_NS17counting_iteratorIlNSI_11use_defaultESK_SK_EEEEEEvT0_T1_,"",@"SHT_CUDA_INFO"
	.sectionflags	@""
	.align	4


	//----- nvinfo : EIATTR_CUDA_API_VERSION
	.align		4
        /*0000*/ 	.byte	0x04, 0x37
        /*0002*/ 	.short	(.L_236 - .L_235)
.L_235:
        /*0004*/ 	.word	0x00000082


	//----- nvinfo : EIATTR_SW2861232_WAR
	.align		4
.L_236:
        /*0008*/ 	.byte	0x01, 0x35
	.zero		2


	//----- nvinfo : EIATTR_PARAM_CBANK
	.align		4
        /*000c*/ 	.byte	0x04, 0x0a
        /*000e*/ 	.short	(.L_238 - .L_237)
	.align		4
.L_237:
        /*0010*/ 	.word	index@(.nv.constant0._ZN3cub17CUB_300001_SM_8006detail8for_each13static_kernelINS2_12policy_hub_t12policy_500_tElNS2_12op_wrapper_tIlZN46_INTERNAL_16621f9a_15_SparseMatMul_cu_9a0a82042at6native48_GLOBAL__N__16621f9a_15_SparseMatMul_cu_9a0a820432sparse_sparse_matmul_cuda_kernelIfEEvRNS8_6TensorERKSC_SF_EUllE0_N6thrust23THRUST_300001_SM_800_NS17counting_iteratorIlNSI_11use_defaultESK_SK_EEEEEEvT0_T1_)
        /*0014*/ 	.short	0x0160
        /*0016*/ 	.short	0x0078


	//----- nvinfo : EIATTR_CBANK_PARAM_SIZE
	.align		4
.L_238:
        /*0018*/ 	.byte	0x03, 0x19
        /*001a*/ 	.short	0x0078


	//----- nvinfo : EIATTR_KPARAM_INFO
	.align		4
        /*001c*/ 	.byte	0x04, 0x17
        /*001e*/ 	.short	(.L_240 - .L_239)
.L_239:
        /*0020*/ 	.word	0x00000000
        /*0024*/ 	.short	0x0001
        /*0026*/ 	.short	0x0008
        /*0028*/ 	.byte	0x00, 0xf0, 0xc1, 0x01


	//----- nvinfo : EIATTR_KPARAM_INFO
	.align		4
.L_240:
        /*002c*/ 	.byte	0x04, 0x17
        /*002e*/ 	.short	(.L_242 - .L_241)
.L_241:
        /*0030*/ 	.word	0x00000000
        /*0034*/ 	.short	0x0000
        /*0036*/ 	.short	0x0000
        /*0038*/ 	.byte	0x00, 0xf0, 0x21, 0x00


	//----- nvinfo : EIATTR_MAXREG_COUNT
	.align		4
.L_242:
        /*003c*/ 	.byte	0x03, 0x1b
        /*003e*/ 	.short	0x00ff


	//----- nvinfo : EIATTR_MERCURY_ISA_VERSION
	.align		4
        /*0040*/ 	.byte	0x03, 0x5f
        /*0042*/ 	.short	0x0000


	//----- nvinfo : EIATTR_EXIT_INSTR_OFFSETS
	.align		4
        /*0044*/ 	.byte	0x04, 0x1c
        /*0046*/ 	.short	(.L_244 - .L_243)


	//   ....[0]....
.L_243:
        /*0048*/ 	.word	0x000002c0


	//   ....[1]....
        /*004c*/ 	.word	0x00000300


	//   ....[2]....
        /*0050*/ 	.word	0x00000370


	//----- nvinfo : EIATTR_MAX_THREADS
	.align		4
.L_244:
        /*0054*/ 	.byte	0x04, 0x05
        /*0056*/ 	.short	(.L_246 - .L_245)
.L_245:
        /*0058*/ 	.word	0x00000100
        /*005c*/ 	.word	0x00000001
        /*0060*/ 	.word	0x00000001


	//----- nvinfo : EIATTR_CRS_STACK_SIZE
	.align		4
.L_246:
        /*0064*/ 	.byte	0x04, 0x1e
        /*0066*/ 	.short	(.L_248 - .L_247)
.L_247:
        /*0068*/ 	.word	0x00000000
.L_248:


//--------------------- .nv.info._ZN3cub17CUB_300001_SM_8006detail8for_each13static_kernelINS2_12policy_hub_t12policy_500_tElNS2_12op_wrapper_tIlZN46_INTERNAL_16621f9a_15_SparseMatMul_cu_9a0a82042at6native48_GLOBAL__N__16621f9a_15_SparseMatMul_cu_9a0a820432sparse_sparse_matmul_cuda_kernelIfEEvRNS8_6TensorERKSC_SF_EUllE_N6thrust23THRUST_300001_SM_800_NS17counting_iteratorIlNSI_11use_defaultESK_SK_EEEEEEvT0_T1_ --------------------------
	.section	.nv.info._ZN3cub17CUB_300001_SM_8006detail8for_each13static_kernelINS2_12policy_hub_t12policy_500_tElNS2_12op_wrapper_tIlZN46_INTERNAL_16621f9a_15_SparseMatMul_cu_9a0a82042at6native48_GLOBAL__N__16621f9a_15_SparseMatMul_cu_9a0a820432sparse_sparse_matmul_cuda_kernelIfEEvRNS8_6TensorERKSC_SF_EUllE_N6thrust23THRUST_300001_SM_800_NS17counting_iteratorIlNSI_11use_defaultESK_SK_EEEEEEvT0_T1_,"",@"SHT_CUDA_INFO"
	.sectionflags	@""
	.align	4


	//----- nvinfo : EIATTR_CUDA_API_VERSION
	.align		4
        /*0000*/ 	.byte	0x04, 0x37
        /*0002*/ 	.short	(.L_250 - .L_249)
.L_249:
        /*0004*/ 	.word	0x00000082


	//----- nvinfo : EIATTR_SW2861232_WAR
	.align		4
.L_250:
        /*0008*/ 	.byte	0x01, 0x35
	.zero		2


	//----- nvinfo : EIATTR_PARAM_CBANK
	.align		4
        /*000c*/ 	.byte	0x04, 0x0a
        /*000e*/ 	.short	(.L_252 - .L_251)
	.align		4
.L_251:
        /*0010*/ 	.word	index@(.nv.constant0._ZN3cub17CUB_300001_SM_8006detail8for_each13static_kernelINS2_12policy_hub_t12policy_500_tElNS2_12op_wrapper_tIlZN46_INTERNAL_16621f9a_15_SparseMatMul_cu_9a0a82042at6native48_GLOBAL__N__16621f9a_15_SparseMatMul_cu_9a0a820432sparse_sparse_matmul_cuda_kernelIfEEvRNS8_6TensorERKSC_SF_EUllE_N6thrust23THRUST_300001_SM_800_NS17counting_iteratorIlNSI_11use_defaultESK_SK_EEEEEEvT0_T1_)
        /*0014*/ 	.short	0x0160
        /*0016*/ 	.short	0x0060


	//----- nvinfo : EIATTR_CBANK_PARAM_SIZE
	.align		4
.L_252:
        /*0018*/ 	.byte	0x03, 0x19
        /*001a*/ 	.short	0x0060


	//----- nvinfo : EIATTR_KPARAM_INFO
	.align		4
        /*001c*/ 	.byte	0x04, 0x17
        /*001e*/ 	.short	(.L_254 - .L_253)
.L_253:
        /*0020*/ 	.word	0x00000000
        /*0024*/ 	.short	0x0001
        /*0026*/ 	.short	0x0008
        /*0028*/ 	.byte	0x00, 0xf0, 0x61, 0x01


	//----- nvinfo : EIATTR_KPARAM_INFO
	.align		4
.L_254:
        /*002c*/ 	.byte	0x04, 0x17
        /*002e*/ 	.short	(.L_256 - .L_255)
.L_255:
        /*0030*/ 	.word	0x00000000
        /*0034*/ 	.short	0x0000
        /*0036*/ 	.short	0x0000
        /*0038*/ 	.byte	0x00, 0xf0, 0x21, 0x00


	//----- nvinfo : EIATTR_MAXREG_COUNT
	.align		4
.L_256:
        /*003c*/ 	.byte	0x03, 0x1b
        /*003e*/ 	.short	0x00ff


	//----- nvinfo : EIATTR_MERCURY_ISA_VERSION
	.align		4
        /*0040*/ 	.byte	0x03, 0x5f
        /*0042*/ 	.short	0x0000


	//----- nvinfo : EIATTR_EXIT_INSTR_OFFSETS
	.align		4
        /*0044*/ 	.byte	0x04, 0x1c
        /*0046*/ 	.short	(.L_258 - .L_257)


	//   ....[0]....
.L_257:
        /*0048*/ 	.word	0x00000260


	//   ....[1]....
        /*004c*/ 	.word	0x000002a0


	//   ....[2]....
        /*0050*/ 	.word	0x00000370


	//   ....[3]....
        /*0054*/ 	.word	0x000004b0


	//   ....[4]....
        /*0058*/ 	.word	0x00000580


	//----- nvinfo : EIATTR_MAX_THREADS
	.align		4
.L_258:
        /*005c*/ 	.byte	0x04, 0x05
        /*005e*/ 	.short	(.L_260 - .L_259)
.L_259:
        /*0060*/ 	.word	0x00000100
        /*0064*/ 	.word	0x00000001
        /*0068*/ 	.word	0x00000001


	//----- nvinfo : EIATTR_CRS_STACK_SIZE
	.align		4
.L_260:
        /*006c*/ 	.byte	0x04, 0x1e
        /*006e*/ 	.short	(.L_262 - .L_261)
.L_261:
        /*0070*/ 	.word	0x00000000
.L_262:


//--------------------- .nv.info._ZN3cub17CUB_300001_SM_8006detail8for_each13static_kernelINS2_12policy_hub_t12policy_500_tElNS2_12op_wrapper_tIlZN46_INTERNAL_16621f9a_15_SparseMatMul_cu_9a0a82042at6native48_GLOBAL__N__16621f9a_15_SparseMatMul_cu_9a0a820432sparse_sparse_matmul_cuda_kernelIdEEvRNS8_6TensorERKSC_SF_EUllE0_N6thrust23THRUST_300001_SM_800_NS17counting_iteratorIlNSI_11use_defaultESK_SK_EEEEEEvT0_T1_ --------------------------
	.section	.nv.info._ZN3cub17CUB_300001_SM_8006detail8for_each13static_kernelINS2_12policy_hub_t12policy_500_tElNS2_12op_wrapper_tIlZN46_INTERNAL_16621f9a_15_SparseMatMul_cu_9a0a82042at6native48_GLOBAL__N__16621f9a_15_SparseMatMul_cu_9a0a820432sparse_sparse_matmul_cuda_kernelIdEEvRNS8_6TensorERKSC_SF_EUllE0_N6thrust23THRUST_300001_SM_800_NS17counting_iteratorIlNSI_11use_defaultESK_SK_EEEEEEvT0_T1_,"",@"SHT_CUDA_INFO"
	.sectionflags	@""
	.align	4


	//----- nvinfo : EIATTR_CUDA_API_VERSION
	.align		4
        /*0000*/ 	.byte	0x04, 0x37
        /*0002*/ 	.short	(.L_264 - .L_263)
.L_263:
        /*0004*/ 	.word	0x00000082


	//----- nvinfo : EIATTR_SW2861232_WAR
	.align		4
.L_264:
        /*0008*/ 	.byte	0x01, 0x35
	.zero		2


	//----- nvinfo : EIATTR_PARAM_CBANK
	.align		4
        /*000c*/ 	.byte	0x04, 0x0a
        /*000e*/ 	.short	(.L_266 - .L_265)
	.align		4
.L_265:
        /*0010*/ 	.word	index@(.nv.constant0._ZN3cub17CUB_300001_SM_8006detail8for_each13static_kernelINS2_12policy_hub_t12policy_500_tElNS2_12op_wrapper_tIlZN46_INTERNAL_16621f9a_15_SparseMatMul_cu_9a0a82042at6native48_GLOBAL__N__16621f9a_15_SparseMatMul_cu_9a0a820432sparse_sparse_matmul_cuda_kernelIdEEvRNS8_6TensorERKSC_SF_EUllE0_N6thrust23THRUST_300001_SM_800_NS17counting_iteratorIlNSI_11use_defaultESK_SK_EEEEEEvT0_T1_)
        /*0014*/ 	.short	0x0160
        /*0016*/ 	.short	0x0078


	//----- nvinfo : EIATTR_CBANK_PARAM_SIZE
	.align		4
.L_266:
        /*0018*/ 	.byte	0x03, 0x19
        /*001a*/ 	.short	0x0078


	//----- nvinfo : EIATTR_KPARAM_INFO
	.align		4
        /*001c*/ 	.byte	0x04, 0x17
        /*001e*/ 	.short	(.L_268 - .L_267)
.L_267:
        /*0020*/ 	.word	0x00000000
        /*0024*/ 	.short	0x0001
        /*0026*/ 	.short	0x0008
        /*0028*/ 	.byte	0x00, 0xf0, 0xc1, 0x01


	//----- nvinfo : EIATTR_KPARAM_INFO
	.align		4
.L_268:
        /*002c*/ 	.byte	0x04, 0x17
        /*002e*/ 	.short	(.L_270 - .L_269)
.L_269:
        /*0030*/ 	.word	0x00000000
        /*0034*/ 	.short	0x0000
        /*0036*/ 	.short	0x0000
        /*0038*/ 	.byte	0x00, 0xf0, 0x21, 0x00


	//----- nvinfo : EIATTR_MAXREG_COUNT
	.align		4
.L_270:
        /*003c*/ 	.byte	0x03, 0x1b
        /*003e*/ 	.short	0x00ff


	//----- nvinfo : EIATTR_MERCURY_ISA_VERSION
	.align		4
        /*0040*/ 	.byte	0x03, 0x5f
        /*0042*/ 	.short	0x0000


	//----- nvinfo : EIATTR_EXIT_INSTR_OFFSETS
	.align		4
        /*0044*/ 	.byte	0x04, 0x1c
        /*0046*/ 	.short	(.L_272 - .L_271)


	//   ....[0]....
.L_271:
        /*0048*/ 	.word	0x000002c0


	//   ....[1]....
        /*004c*/ 	.word	0x00000300


	//   ....[2]....
        /*0050*/ 	.word	0x00000370


	//----- nvinfo : EIATTR_MAX_THREADS
	.align		4
.L_272:
        /*0054*/ 	.byte	0x04, 0x05
        /*0056*/ 	.short	(.L_274 - .L_273)
.L_273:
        /*0058*/ 	.word	0x00000100
        /*005c*/ 	.word	0x00000001
        /*0060*/ 	.word	0x00000001


	//----- nvinfo : EIATTR_CRS_STACK_SIZE
	.align		4
.L_274:
        /*0064*/ 	.byte	0x04, 0x1e
        /*0066*/ 	.short	(.L_276 - .L_275)
.L_275:
        /*0068*/ 	.word	0x00000000
.L_276:


//--------------------- .nv.info._ZN3cub17CUB_300001_SM_8006detail8for_each13static_kernelINS2_12policy_hub_t12policy_500_tElNS2_12op_wrapper_tIlZN46_INTERNAL_16621f9a_15_SparseMatMul_cu_9a0a82042at6native48_GLOBAL__N__16621f9a_15_SparseMatMul_cu_9a0a820432sparse_sparse_matmul_cuda_kernelIdEEvRNS8_6TensorERKSC_SF_EUllE_N6thrust23THRUST_300001_SM_800_NS17counting_iteratorIlNSI_11use_defaultESK_SK_EEEEEEvT0_T1_ --------------------------
	.section	.nv.info._ZN3cub17CUB_300001_SM_8006detail8for_each13static_kernelINS2_12policy_hub_t12policy_500_tElNS2_12op_wrapper_tIlZN46_INTERNAL_16621f9a_15_SparseMatMul_cu_9a0a82042at6native48_GLOBAL__N__16621f9a_15_SparseMatMul_cu_9a0a820432sparse_sparse_matmul_cuda_kernelIdEEvRNS8_6TensorERKSC_SF_EUllE_N6thrust23THRUST_300001_SM_800_NS17counting_iteratorIlNSI_11use_defaultESK_SK_EEEEEEvT0_T1_,"",@"SHT_CUDA_INFO"
	.sectionflags	@""
	.align	4


	//----- nvinfo : EIATTR_CUDA_API_VERSION
	.align		4
        /*0000*/ 	.byte	0x04, 0x37
        /*0002*/ 	.short	(.L_278 - .L_277)
.L_277:
        /*0004*/ 	.word	0x00000082


	//----- nvinfo : EIATTR_SW2861232_WAR
	.align		4
.L_278:
        /*0008*/ 	.byte	0x01, 0x35
	.zero		2


	//----- nvinfo : EIATTR_PARAM_CBANK
	.align		4
        /*000c*/ 	.byte	0x04, 0x0a
        /*000e*/ 	.short	(.L_280 - .L_279)
	.align		4
.L_279:
        /*0010*/ 	.word	index@(.nv.constant0._ZN3cub17CUB_300001_SM_8006detail8for_each13static_kernelINS2_12policy_hub_t12policy_500_tElNS2_12op_wrapper_tIlZN46_INTERNAL_16621f9a_15_SparseMatMul_cu_9a0a82042at6native48_GLOBAL__N__16621f9a_15_SparseMatMul_cu_9a0a820432sparse_sparse_matmul_cuda_kernelIdEEvRNS8_6TensorERKSC_SF_EUllE_N6thrust23THRUST_300001_SM_800_NS17counting_iteratorIlNSI_11use_defaultESK_SK_EEEEEEvT0_T1_)
        /*0014*/ 	.short	0x0160
        /*0016*/ 	.short	0x0060


	//----- nvinfo : EIATTR_CBANK_PARAM_SIZE
	.align		4
.L_280:
        /*0018*/ 	.byte	0x03, 0x19
        /*001a*/ 	.short	0x0060


	//----- nvinfo : EIATTR_KPARAM_INFO
	.align		4
        /*001c*/ 	.byte	0x04, 0x17
        /*001e*/ 	.short	(.L_282 - .L_281)
.L_281:
        /*0020*/ 	.word	0x00000000
        /*0024*/ 	.short	0x0001
        /*0026*/ 	.short	0x0008
        /*0028*/ 	.byte	0x00, 0xf0, 0x61, 0x01


	//----- nvinfo : EIATTR_KPARAM_INFO
	.align		4
.L_282:
        /*002c*/ 	.byte	0x04, 0x17
        /*002e*/ 	.short	(.L_284 - .L_283)
.L_283:
        /*0030*/ 	.word	0x00000000
        /*0034*/ 	.short	0x0000
        /*0036*/ 	.short	0x0000
        /*0038*/ 	.byte	0x00, 0xf0, 0x21, 0x00


	//----- nvinfo : EIATTR_MAXREG_COUNT
	.align		4
.L_284:
        /*003c*/ 	.byte	0x03, 0x1b
        /*003e*/ 	.short	0x00ff


	//----- nvinfo : EIATTR_MERCURY_ISA_VERSION
	.align		4
        /*0040*/ 	.byte	0x03, 0x5f
        /*0042*/ 	.short	0x0000


	//----- nvinfo : EIATTR_EXIT_INSTR_OFFSETS
	.align		4
        /*0044*/ 	.byte	0x04, 0x1c
        /*0046*/ 	.short	(.L_286 - .L_285)


	//   ....[0]....
.L_285:
        /*0048*/ 	.word	0x00000260


	//   ....[1]....
        /*004c*/ 	.word	0x000002a0


	//   ....[2]....
        /*0050*/ 	.word	0x00000370


	//   ....[3]....
        /*0054*/ 	.word	0x000004b0


	//   ....[4]....
        /*0058*/ 	.word	0x00000580


	//----- nvinfo : EIATTR_MAX_THREADS
	.align		4
.L_286:
        /*005c*/ 	.byte	0x04, 0x05
        /*005e*/ 	.short	(.L_288 - .L_287)
.L_287:
        /*0060*/ 	.word	0x00000100
        /*0064*/ 	.word	0x00000001
        /*0068*/ 	.word	0x00000001


	//----- nvinfo : EIATTR_CRS_STACK_SIZE
	.align		4
.L_288:
        /*006c*/ 	.byte	0x04, 0x1e
        /*006e*/ 	.short	(.L_290 - .L_289)
.L_289:
        /*0070*/ 	.word	0x00000000
.L_290:


//--------------------- .nv.info._ZN3cub17CUB_300001_SM_8006detail11EmptyKernelIvEEvv --------------------------
	.section	.nv.info._ZN3cub17CUB_300001_SM_8006detail11EmptyKernelIvEEvv,"",@"SHT_CUDA_INFO"
	.sectionflags	@""
	.align	4


	//----- nvinfo : EIATTR_CUDA_API_VERSION
	.align		4
        /*0000*/ 	.byte	0x04, 0x37
        /*0002*/ 	.short	(.L_292 - .L_291)
.L_291:
        /*0004*/ 	.word	0x00000082


	//----- nvinfo : EIATTR_SW2861232_WAR
	.align		4
.L_292:
        /*0008*/ 	.byte	0x01, 0x35
	.zero		2


	//----- nvinfo : EIATTR_MAXREG_COUNT
	.align		4
        /*000c*/ 	.byte	0x03, 0x1b
        /*000e*/ 	.short	0x00ff


	//----- nvinfo : EIATTR_MERCURY_ISA_VERSION
	.align		4
        /*0010*/ 	.byte	0x03, 0x5f
        /*0012*/ 	.short	0x0000


	//----- nvinfo : EIATTR_EXIT_INSTR_OFFSETS
	.align		4
        /*0014*/ 	.byte	0x04, 0x1c
        /*0016*/ 	.short	(.L_294 - .L_293)


	//   ....[0]....
.L_293:
        /*0018*/ 	.word	0x00000010
.L_294:


//--------------------- .nv.callgraph             --------------------------
	.section	.nv.callgraph,"",@"SHT_CUDA_CALLGRAPH"
	.align	4
	.sectionentsize	8
	.align		4
        /*0000*/ 	.word	0x00000000
	.align		4
        /*0004*/ 	.word	0xffffffff
	.align		4
        /*0008*/ 	.word	0x00000000
	.align		4
        /*000c*/ 	.word	0xfffffffe
	.align		4
        /*0010*/ 	.word	0x00000000
	.align		4
        /*0014*/ 	.word	0xfffffffd
	.align		4
        /*0018*/ 	.word	0x00000000
	.align		4
        /*001c*/ 	.word	0xfffffffc


//--------------------- .nv.rel.action            --------------------------
	.section	.nv.rel.action,"",@"SHT_CUDA_RELOCINFO"
	.align	8
	.sectionentsize	8
        /*0000*/ 	.byte	0x73, 0x00, 0x00, 0x00, 0x00, 0x00, 0x00, 0x00, 0x00, 0x00, 0x00, 0x11, 0x25, 0x00, 0x05, 0x36


//--------------------- .nv.constant4             --------------------------
	.section	.nv.constant4,"a",@progbits
	.align	8
	.align		8
.nv.constant4:
        /*0000*/ 	.dword	_ZN46_INTERNAL_16621f9a_15_SparseMatMul_cu_9a0a82044cuda3std3__45__cpo5beginE
	.align		8
        /*0008*/ 	.dword	_ZN46_INTERNAL_16621f9a_15_SparseMatMul_cu_9a0a82044cuda3std3__45__cpo3endE
	.align		8
        /*0010*/ 	.dword	_ZN46_INTERNAL_16621f9a_15_SparseMatMul_cu_9a0a82044cuda3std3__45__cpo6cbeginE
	.align		8
        /*0018*/ 	.dword	_ZN46_INTERNAL_16621f9a_15_SparseMatMul_cu_9a0a82044cuda3std3__45__cpo4cendE
	.align		8
        /*0020*/ 	.dword	_ZN46_INTERNAL_16621f9a_15_SparseMatMul_cu_9a0a82044cuda3std3__45__cpo6rbeginE
	.align		8
        /*0028*/ 	.dword	_ZN46_INTERNAL_16621f9a_15_SparseMatMul_cu_9a0a82044cuda3std3__45__cpo4rendE
	.align		8
        /*0030*/ 	.dword	_ZN46_INTERNAL_16621f9a_15_SparseMatMul_cu_9a0a82044cuda3std3__45__cpo7crbeginE
	.align		8
        /*0038*/ 	.dword	_ZN46_INTERNAL_16621f9a_15_SparseMatMul_cu_9a0a82044cuda3std3__45__cpo5crendE
	.align		8
        /*0040*/ 	.dword	_ZN46_INTERNAL_16621f9a_15_SparseMatMul_cu_9a0a82044cuda3std3__448_GLOBAL__N__16621f9a_15_SparseMatMul_cu_9a0a82046ignoreE
	.align		8
        /*0048*/ 	.dword	_ZN46_INTERNAL_16621f9a_15_SparseMatMul_cu_9a0a82044cuda3std3__419piecewise_constructE
	.align		8
        /*0050*/ 	.dword	_ZN46_INTERNAL_16621f9a_15_SparseMatMul_cu_9a0a82044cuda3std3__48in_placeE
	.align		8
        /*0058*/ 	.dword	_ZN46_INTERNAL_16621f9a_15_SparseMatMul_cu_9a0a82044cuda3std3__420unreachable_sentinelE
	.align		8
        /*0060*/ 	.dword	_ZN46_INTERNAL_16621f9a_15_SparseMatMul_cu_9a0a82044cuda3std3__47nulloptE
	.align		8
        /*0068*/ 	.dword	_ZN46_INTERNAL_16621f9a_15_SparseMatMul_cu_9a0a82044cuda3std3__48unexpectE
	.align		8
        /*0070*/ 	.dword	_ZN46_INTERNAL_16621f9a_15_SparseMatMul_cu_9a0a82044cuda3std6ranges3__45__cpo4swapE
	.align		8
        /*0078*/ 	.dword	_ZN46_INTERNAL_16621f9a_15_SparseMatMul_cu_9a0a82044cuda3std6ranges3__45__cpo9iter_moveE
	.align		8
        /*0080*/ 	.dword	_ZN46_INTERNAL_16621f9a_15_SparseMatMul_cu_9a0a82044cuda3std6ranges3__45__cpo5beginE
	.align		8
        /*0088*/ 	.dword	_ZN46_INTERNAL_16621f9a_15_SparseMatMul_cu_9a0a82044cuda3std6ranges3__45__cpo3endE
	.align		8
        /*0090*/ 	.dword	_ZN46_INTERNAL_16621f9a_15_SparseMatMul_cu_9a0a82044cuda3std6ranges3__45__cpo6cbeginE
	.align		8
        /*0098*/ 	.dword	_ZN46_INTERNAL_16621f9a_15_SparseMatMul_cu_9a0a82044cuda3std6ranges3__45__cpo4cendE
	.align		8
        /*00a0*/ 	.dword	_ZN46_INTERNAL_16621f9a_15_SparseMatMul_cu_9a0a82044cuda3std6ranges3__45__cpo7advanceE
	.align		8
        /*00a8*/ 	.dword	_ZN46_INTERNAL_16621f9a_15_SparseMatMul_cu_9a0a82044cuda3std6ranges3__45__cpo9iter_swapE
	.align		8
        /*00b0*/ 	.dword	_ZN46_INTERNAL_16621f9a_15_SparseMatMul_cu_9a0a82044cuda3std6ranges3__45__cpo4nextE
	.align		8
        /*00b8*/ 	.dword	_ZN46_INTERNAL_16621f9a_15_SparseMatMul_cu_9a0a82044cuda3std6ranges3__45__cpo4prevE
	.align		8
        /*00c0*/ 	.dword	_ZN46_INTERNAL_16621f9a_15_SparseMatMul_cu_9a0a82044cuda3std6ranges3__45__cpo4dataE
	.align		8
        /*00c8*/ 	.dword	_ZN46_INTERNAL_16621f9a_15_SparseMatMul_cu_9a0a82044cuda3std6ranges3__45__cpo5cdataE
	.align		8
        /*00d0*/ 	.dword	_ZN46_INTERNAL_16621f9a_15_SparseMatMul_cu_9a0a82044cuda3std6ranges3__45__cpo4sizeE
	.align		8
        /*00d8*/ 	.dword	_ZN46_INTERNAL_16621f9a_15_SparseMatMul_cu_9a0a82044cuda3std6ranges3__45__cpo5ssizeE
	.align		8
        /*00e0*/ 	.dword	_ZN46_INTERNAL_16621f9a_15_SparseMatMul_cu_9a0a82044cuda3std6ranges3__45__cpo8distanceE
	.align		8
        /*00e8*/ 	.dword	_ZN46_INTERNAL_16621f9a_15_SparseMatMul_cu_9a0a82046thrust23THRUST_300001_SM_800_NS8cuda_cub3parE
	.align		8
        /*00f0*/ 	.dword	_ZN46_INTERNAL_16621f9a_15_SparseMatMul_cu_9a0a82046thrust23THRUST_300001_SM_800_NS8cuda_cub10par_nosyncE
	.align		8
        /*00f8*/ 	.dword	_ZN46_INTERNAL_16621f9a_15_SparseMatMul_cu_9a0a82046thrust23THRUST_300001_SM_800_NS6system6detail10sequential3seqE
	.align		8
        /*0100*/ 	.dword	_ZN46_INTERNAL_16621f9a_15_SparseMatMul_cu_9a0a82046thrust23THRUST_300001_SM_800_NS6system3cpp3parE
	.align		8
        /*0108*/ 	.dword	_ZN46_INTERNAL_16621f9a_15_SparseMatMul_cu_9a0a82046thrust23THRUST_300001_SM_800_NS12placeholders2_1E
	.align		8
        /*0110*/ 	.dword	_ZN46_INTERNAL_16621f9a_15_SparseMatMul_cu_9a0a82046thrust23THRUST_300001_SM_800_NS12placeholders2_2E
	.align		8
        /*0118*/ 	.dword	_ZN46_INTERNAL_16621f9a_15_SparseMatMul_cu_9a0a82046thrust23THRUST_300001_SM_800_NS12placeholders2_3E
	.align		8
        /*0120*/ 	.dword	_ZN46_INTERNAL_16621f9a_15_SparseMatMul_cu_9a0a82046thrust23THRUST_300001_SM_800_NS12placeholders2_4E
	.align		8
        /*0128*/ 	.dword	_ZN46_INTERNAL_16621f9a_15_SparseMatMul_cu_9a0a82046thrust23THRUST_300001_SM_800_NS12placeholders2_5E
	.align		8
        /*0130*/ 	.dword	_ZN46_INTERNAL_16621f9a_15_SparseMatMul_cu_9a0a82046thrust23THRUST_300001_SM_800_NS12placeholders2_6E
	.align		8
        /*0138*/ 	.dword	_ZN46_INTERNAL_16621f9a_15_SparseMatMul_cu_9a0a82046thrust23THRUST_300001_SM_800_NS12placeholders2_7E
	.align		8
        /*0140*/ 	.dword	_ZN46_INTERNAL_16621f9a_15_SparseMatMul_cu_9a0a82046thrust23THRUST_300001_SM_800_NS12placeholders2_8E
	.align		8
        /*0148*/ 	.dword	_ZN46_INTERNAL_16621f9a_15_SparseMatMul_cu_9a0a82046thrust23THRUST_300001_SM_800_NS12placeholders2_9E
	.align		8
        /*0150*/ 	.dword	_ZN46_INTERNAL_16621f9a_15_SparseMatMul_cu_9a0a82046thrust23THRUST_300001_SM_800_NS12placeholders3_10E
	.align		8
        /*0158*/ 	.dword	_ZN46_INTERNAL_16621f9a_15_SparseMatMul_cu_9a0a82046thrust23THRUST_300001_SM_800_NS3seqE
	.align		8
        /*0160*/ 	.dword	_ZN46_INTERNAL_16621f9a_15_SparseMatMul_cu_9a0a82046thrust23THRUST_300001_SM_800_NS6deviceE


//--------------------- .nv.constant0._ZN3cub17CUB_300001_SM_8006detail8for_each13static_kernelINS2_12policy_hub_t12policy_500_tElNS2_12op_wrapper_tIlZN46_INTERNAL_16621f9a_15_SparseMatMul_cu_9a0a82042at6native48_GLOBAL__N__16621f9a_15_SparseMatMul_cu_9a0a820432sparse_sparse_matmul_cuda_kernelIN3c108BFloat16EEEvRNS8_6TensorERKSE_SH_EUllE0_N6thrust23THRUST_300001_SM_800_NS17counting_iteratorIlNSK_11use_defaultESM_SM_EEEEEEvT0_T1_ --------------------------
	.section	.nv.constant0._ZN3cub17CUB_300001_SM_8006detail8for_each13static_kernelINS2_12policy_hub_t12policy_500_tElNS2_12op_wrapper_tIlZN46_INTERNAL_16621f9a_15_SparseMatMul_cu_9a0a82042at6native48_GLOBAL__N__16621f9a_15_SparseMatMul_cu_9a0a820432sparse_sparse_matmul_cuda_kernelIN3c108BFloat16EEEvRNS8_6TensorERKSE_SH_EUllE0_N6thrust23THRUST_300001_SM_800_NS17counting_iteratorIlNSK_11use_defaultESM_SM_EEEEEEvT0_T1_,"a",@progbits
	.sectionflags	@""
	.align	4
.nv.constant0._ZN3cub17CUB_300001_SM_8006detail8for_each13static_kernelINS2_12policy_hub_t12policy_500_tElNS2_12op_wrapper_tIlZN46_INTERNAL_16621f9a_15_SparseMatMul_cu_9a0a82042at6native48_GLOBAL__N__16621f9a_15_SparseMatMul_cu_9a0a820432sparse_sparse_matmul_cuda_kernelIN3c108BFloat16EEEvRNS8_6TensorERKSE_SH_EUllE0_N6thrust23THRUST_300001_SM_800_NS17counting_iteratorIlNSK_11use_defaultESM_SM_EEEEEEvT0_T1_:
	.zero		472


//--------------------- .nv.constant0._ZN3cub17CUB_300001_SM_8006detail8for_each13static_kernelINS2_12policy_hub_t12policy_500_tElNS2_12op_wrapper_tIlZN46_INTERNAL_16621f9a_15_SparseMatMul_cu_9a0a82042at6native48_GLOBAL__N__16621f9a_15_SparseMatMul_cu_9a0a820432sparse_sparse_matmul_cuda_kernelIN3c108BFloat16EEEvRNS8_6TensorERKSE_SH_EUllE_N6thrust23THRUST_300001_SM_800_NS17counting_iteratorIlNSK_11use_defaultESM_SM_EEEEEEvT0_T1_ --------------------------
	.section	.nv.constant0._ZN3cub17CUB_300001_SM_8006detail8for_each13static_kernelINS2_12policy_hub_t12policy_500_tElNS2_12op_wrapper_tIlZN46_INTERNAL_16621f9a_15_SparseMatMul_cu_9a0a82042at6native48_GLOBAL__N__16621f9a_15_SparseMatMul_cu_9a0a820432sparse_sparse_matmul_cuda_kernelIN3c108BFloat16EEEvRNS8_6TensorERKSE_SH_EUllE_N6thrust23THRUST_300001_SM_800_NS17counting_iteratorIlNSK_11use_defaultESM_SM_EEEEEEvT0_T1_,"a",@progbits
	.sectionflags	@""
	.align	4
.nv.constant0._ZN3cub17CUB_300001_SM_8006detail8for_each13static_kernelINS2_12policy_hub_t12policy_500_tElNS2_12op_wrapper_tIlZN46_INTERNAL_16621f9a_15_SparseMatMul_cu_9a0a82042at6native48_GLOBAL__N__16621f9a_15_SparseMatMul_cu_9a0a820432sparse_sparse_matmul_cuda_kernelIN3c108BFloat16EEEvRNS8_6TensorERKSE_SH_EUllE_N6thrust23THRUST_300001_SM_800_NS17counting_iteratorIlNSK_11use_defaultESM_SM_EEEEEEvT0_T1_:
	.zero		448


//--------------------- .nv.constant0._ZN3cub17CUB_300001_SM_8006detail8for_each13static_kernelINS2_12policy_hub_t12policy_500_tElNS2_12op_wrapper_tIlZN46_INTERNAL_16621f9a_15_SparseMatMul_cu_9a0a82042at6native48_GLOBAL__N__16621f9a_15_SparseMatMul_cu_9a0a820432sparse_sparse_matmul_cuda_kernelIN3c104HalfEEEvRNS8_6TensorERKSE_SH_EUllE0_N6thrust23THRUST_300001_SM_800_NS17counting_iteratorIlNSK_11use_defaultESM_SM_EEEEEEvT0_T1_ --------------------------
	.section	.nv.constant0._ZN3cub17CUB_300001_SM_8006detail8for_each13static_kernelINS2_12policy_hub_t12policy_500_tElNS2_12op_wrapper_tIlZN46_INTERNAL_16621f9a_15_SparseMatMul_cu_9a0a82042at6native48_GLOBAL__N__16621f9a_15_SparseMatMul_cu_9a0a820432sparse_sparse_matmul_cuda_kernelIN3c104HalfEEEvRNS8_6TensorERKSE_SH_EUllE0_N6thrust23THRUST_300001_SM_800_NS17counting_iteratorIlNSK_11use_defaultESM_SM_EEEEEEvT0_T1_,"a",@progbits
	.sectionflags	@""
	.align	4
.nv.constant0._ZN3cub17CUB_300001_SM_8006detail8for_each13static_kernelINS2_12policy_hub_t12policy_500_tElNS2_12op_wrapper_tIlZN46_INTERNAL_16621f9a_15_SparseMatMul_cu_9a0a82042at6native48_GLOBAL__N__16621f9a_15_SparseMatMul_cu_9a0a820432sparse_sparse_matmul_cuda_kernelIN3c104HalfEEEvRNS8_6TensorERKSE_SH_EUllE0_N6thrust23THRUST_300001_SM_800_NS17counting_iteratorIlNSK_11use_defaultESM_SM_EEEEEEvT0_T1_:
	.zero		472


//--------------------- .nv.constant0._ZN3cub17CUB_300001_SM_8006detail8for_each13static_kernelINS2_12policy_hub_t12policy_500_tElNS2_12op_wrapper_tIlZN46_INTERNAL_16621f9a_15_SparseMatMul_cu_9a0a82042at6native48_GLOBAL__N__16621f9a_15_SparseMatMul_cu_9a0a820432sparse_sparse_matmul_cuda_kernelIN3c104HalfEEEvRNS8_6TensorERKSE_SH_EUllE_N6thrust23THRUST_300001_SM_800_NS17counting_iteratorIlNSK_11use_defaultESM_SM_EEEEEEvT0_T1_ --------------------------
	.section	.nv.constant0._ZN3cub17CUB_300001_SM_8006detail8for_each13static_kernelINS2_12policy_hub_t12policy_500_tElNS2_12op_wrapper_tIlZN46_INTERNAL_16621f9a_15_SparseMatMul_cu_9a0a82042at6native48_GLOBAL__N__16621f9a_15_SparseMatMul_cu_9a0a820432sparse_sparse_matmul_cuda_kernelIN3c104HalfEEEvRNS8_6TensorERKSE_SH_EUllE_N6thrust23THRUST_300001_SM_800_NS17counting_iteratorIlNSK_11use_defaultESM_SM_EEEEEEvT0_T1_,"a",@progbits
	.sectionflags	@""
	.align	4
.nv.constant0._ZN3cub17CUB_300001_SM_8006detail8for_each13static_kernelINS2_12policy_hub_t12policy_500_tElNS2_12op_wrapper_tIlZN46_INTERNAL_16621f9a_15_SparseMatMul_cu_9a0a82042at6native48_GLOBAL__N__16621f9a_15_SparseMatMul_cu_9a0a820432sparse_sparse_matmul_cuda_kernelIN3c104HalfEEEvRNS8_6TensorERKSE_SH_EUllE_N6thrust23THRUST_300001_SM_800_NS17counting_iteratorIlNSK_11use_defaultESM_SM_EEEEEEvT0_T1_:
	.zero		448


//--------------------- .nv.constant0._ZN3cub17CUB_300001_SM_8006detail8for_each13static_kernelINS2_12policy_hub_t12policy_500_tElNS2_12op_wrapper_tIlZN46_INTERNAL_16621f9a_15_SparseMatMul_cu_9a0a82042at6native48_GLOBAL__N__16621f9a_15_SparseMatMul_cu_9a0a820432sparse_sparse_matmul_cuda_kernelIN3c107complexIfEEEEvRNS8_6TensorERKSF_SI_EUllE0_N6thrust23THRUST_300001_SM_800_NS17counting_iteratorIlNSL_11use_defaultESN_SN_EEEEEEvT0_T1_ --------------------------
	.section	.nv.constant0._ZN3cub17CUB_300001_SM_8006detail8for_each13static_kernelINS2_12policy_hub_t12policy_500_tElNS2_12op_wrapper_tIlZN46_INTERNAL_16621f9a_15_SparseMatMul_cu_9a0a82042at6native48_GLOBAL__N__16621f9a_15_SparseMatMul_cu_9a0a820432sparse_sparse_matmul_cuda_kernelIN3c107complexIfEEEEvRNS8_6TensorERKSF_SI_EUllE0_N6thrust23THRUST_300001_SM_800_NS17counting_iteratorIlNSL_11use_defaultESN_SN_EEEEEEvT0_T1_,"a",@progbits
	.sectionflags	@""
	.align	4
.nv.constant0._ZN3cub17CUB_300001_SM_8006detail8for_each13static_kernelINS2_12policy_hub_t12policy_500_tElNS2_12op_wrapper_tIlZN46_INTERNAL_16621f9a_15_SparseMatMul_cu_9a0a82042at6native48_GLOBAL__N__16621f9a_15_SparseMatMul_cu_9a0a820432sparse_sparse_matmul_cuda_kernelIN3c107complexIfEEEEvRNS8_6TensorERKSF_SI_EUllE0_N6thrust23THRUST_300001_SM_800_NS17counting_iteratorIlNSL_11use_defaultESN_SN_EEEEEEvT0_T1_:
	.zero		472


//--------------------- .nv.constant0._ZN3cub17CUB_300001_SM_8006detail8for_each13static_kernelINS2_12policy_hub_t12policy_500_tElNS2_12op_wrapper_tIlZN46_INTERNAL_16621f9a_15_SparseMatMul_cu_9a0a82042at6native48_GLOBAL__N__16621f9a_15_SparseMatMul_cu_9a0a820432sparse_sparse_matmul_cuda_kernelIN3c107complexIfEEEEvRNS8_6TensorERKSF_SI_EUllE_N6thrust23THRUST_300001_SM_800_NS17counting_iteratorIlNSL_11use_defaultESN_SN_EEEEEEvT0_T1_ --------------------------
	.section	.nv.constant0._ZN3cub17CUB_300001_SM_8006detail8for_each13static_kernelINS2_12policy_hub_t12policy_500_tElNS2_12op_wrapper_tIlZN46_INTERNAL_16621f9a_15_SparseMatMul_cu_9a0a82042at6native48_GLOBAL__N__16621f9a_15_SparseMatMul_cu_9a0a820432sparse_sparse_matmul_cuda_kernelIN3c107complexIfEEEEvRNS8_6TensorERKSF_SI_EUllE_N6thrust23THRUST_300001_SM_800_NS17counting_iteratorIlNSL_11use_defaultESN_SN_EEEEEEvT0_T1_,"a",@progbits
	.sectionflags	@""
	.align	4
.nv.constant0._ZN3cub17CUB_300001_SM_8006detail8for_each13static_kernelINS2_12policy_hub_t12policy_500_tElNS2_12op_wrapper_tIlZN46_INTERNAL_16621f9a_15_SparseMatMul_cu_9a0a82042at6native48_GLOBAL__N__16621f9a_15_SparseMatMul_cu_9a0a820432sparse_sparse_matmul_cuda_kernelIN3c107complexIfEEEEvRNS8_6TensorERKSF_SI_EUllE_N6thrust23THRUST_300001_SM_800_NS17counting_iteratorIlNSL_11use_defaultESN_SN_EEEEEEvT0_T1_:
	.zero		448


//--------------------- .nv.constant0._ZN3cub17CUB_300001_SM_8006detail8for_each13static_kernelINS2_12policy_hub_t12policy_500_tElNS2_12op_wrapper_tIlZN46_INTERNAL_16621f9a_15_SparseMatMul_cu_9a0a82042at6native48_GLOBAL__N__16621f9a_15_SparseMatMul_cu_9a0a820432sparse_sparse_matmul_cuda_kernelIN3c107complexIdEEEEvRNS8_6TensorERKSF_SI_EUllE0_N6thrust23THRUST_300001_SM_800_NS17counting_iteratorIlNSL_11use_defaultESN_SN_EEEEEEvT0_T1_ --------------------------
	.section	.nv.constant0._ZN3cub17CUB_300001_SM_8006detail8for_each13static_kernelINS2_12policy_hub_t12policy_500_tElNS2_12op_wrapper_tIlZN46_INTERNAL_16621f9a_15_SparseMatMul_cu_9a0a82042at6native48_GLOBAL__N__16621f9a_15_SparseMatMul_cu_9a0a820432sparse_sparse_matmul_cuda_kernelIN3c107complexIdEEEEvRNS8_6TensorERKSF_SI_EUllE0_N6thrust23THRUST_300001_SM_800_NS17counting_iteratorIlNSL_11use_defaultESN_SN_EEEEEEvT0_T1_,"a",@progbits
	.sectionflags	@""
	.align	4
.nv.constant0._ZN3cub17CUB_300001_SM_8006detail8for_each13static_kernelINS2_12policy_hub_t12policy_500_tElNS2_12op_wrapper_tIlZN46_INTERNAL_16621f9a_15_SparseMatMul_cu_9a0a82042at6native48_GLOBAL__N__16621f9a_15_SparseMatMul_cu_9a0a820432sparse_sparse_matmul_cuda_kernelIN3c107complexIdEEEEvRNS8_6TensorERKSF_SI_EUllE0_N6thrust23THRUST_300001_SM_800_NS17counting_iteratorIlNSL_11use_defaultESN_SN_EEEEEEvT0_T1_:
	.zero		472


//--------------------- .nv.constant0._ZN3cub17CUB_300001_SM_8006detail8for_each13static_kernelINS2_12policy_hub_t12policy_500_tElNS2_12op_wrapper_tIlZN46_INTERNAL_16621f9a_15_SparseMatMul_cu_9a0a82042at6native48_GLOBAL__N__16621f9a_15_SparseMatMul_cu_9a0a820432sparse_sparse_matmul_cuda_kernelIN3c107complexIdEEEEvRNS8_6TensorERKSF_SI_EUllE_N6thrust23THRUST_300001_SM_800_NS17counting_iteratorIlNSL_11use_defaultESN_SN_EEEEEEvT0_T1_ --------------------------
	.section	.nv.constant0._ZN3cub17CUB_300001_SM_8006detail8for_each13static_kernelINS2_12policy_hub_t12policy_500_tElNS2_12op_wrapper_tIlZN46_INTERNAL_16621f9a_15_SparseMatMul_cu_9a0a82042at6native48_GLOBAL__N__16621f9a_15_SparseMatMul_cu_9a0a820432sparse_sparse_matmul_cuda_kernelIN3c107complexIdEEEEvRNS8_6TensorERKSF_SI_EUllE_N6thrust23THRUST_300001_SM_800_NS17counting_iteratorIlNSL_11use_defaultESN_SN_EEEEEEvT0_T1_,"a",@progbits
	.sectionflags	@""
	.align	4
.nv.constant0._ZN3cub17CUB_300001_SM_8006detail8for_each13static_kernelINS2_12policy_hub_t12policy_500_tElNS2_12op_wrapper_tIlZN46_INTERNAL_16621f9a_15_SparseMatMul_cu_9a0a82042at6native48_GLOBAL__N__16621f9a_15_SparseMatMul_cu_9a0a820432sparse_sparse_matmul_cuda_kernelIN3c107complexIdEEEEvRNS8_6TensorERKSF_SI_EUllE_N6thrust23THRUST_300001_SM_800_NS17counting_iteratorIlNSL_11use_defaultESN_SN_EEEEEEvT0_T1_:
	.zero		448


//--------------------- .nv.constant0._ZN3cub17CUB_300001_SM_8006detail8for_each13static_kernelINS2_12policy_hub_t12policy_500_tElNS2_12op_wrapper_tIlZN46_INTERNAL_16621f9a_15_SparseMatMul_cu_9a0a82042at6native48_GLOBAL__N__16621f9a_15_SparseMatMul_cu_9a0a820432sparse_sparse_matmul_cuda_kernelIfEEvRNS8_6TensorERKSC_SF_EUllE0_N6thrust23THRUST_300001_SM_800_NS17counting_iteratorIlNSI_11use_defaultESK_SK_EEEEEEvT0_T1_ --------------------------
	.section	.nv.constant0._ZN3cub17CUB_300001_SM_8006detail8for_each13static_kernelINS2_12policy_hub_t12policy_500_tElNS2_12op_wrapper_tIlZN46_INTERNAL_16621f9a_15_SparseMatMul_cu_9a0a82042at6native48_GLOBAL__N__16621f9a_15_SparseMatMul_cu_9a0a820432sparse_sparse_matmul_cuda_kernelIfEEvRNS8_6TensorERKSC_SF_EUllE0_N6thrust23THRUST_300001_SM_800_NS17counting_iteratorIlNSI_11use_defaultESK_SK_EEEEEEvT0_T1_,"a",@progbits
	.sectionflags	@""
	.align	4
.nv.constant0._ZN3cub17CUB_300001_SM_8006detail8for_each13static_kernelINS2_12policy_hub_t12policy_500_tElNS2_12op_wrapper_tIlZN46_INTERNAL_16621f9a_15_SparseMatMul_cu_9a0a82042at6native48_GLOBAL__N__16621f9a_15_SparseMatMul_cu_9a0a820432sparse_sparse_matmul_cuda_kernelIfEEvRNS8_6TensorERKSC_SF_EUllE0_N6thrust23THRUST_300001_SM_800_NS17counting_iteratorIlNSI_11use_defaultESK_SK_EEEEEEvT0_T1_:
	.zero		472


//--------------------- .nv.constant0._ZN3cub17CUB_300001_SM_8006detail8for_each13static_kernelINS2_12policy_hub_t12policy_500_tElNS2_12op_wrapper_tIlZN46_INTERNAL_16621f9a_15_SparseMatMul_cu_9a0a82042at6native48_GLOBAL__N__16621f9a_15_SparseMatMul_cu_9a0a820432sparse_sparse_matmul_cuda_kernelIfEEvRNS8_6TensorERKSC_SF_EUllE_N6thrust23THRUST_300001_SM_800_NS17counting_iteratorIlNSI_11use_defaultESK_SK_EEEEEEvT0_T1_ --------------------------
	.section	.nv.constant0._ZN3cub17CUB_300001_SM_8006detail8for_each13static_kernelINS2_12policy_hub_t12policy_500_tElNS2_12op_wrapper_tIlZN46_INTERNAL_16621f9a_15_SparseMatMul_cu_9a0a82042at6native48_GLOBAL__N__16621f9a_15_SparseMatMul_cu_9a0a820432sparse_sparse_matmul_cuda_kernelIfEEvRNS8_6TensorERKSC_SF_EUllE_N6thrust23THRUST_300001_SM_800_NS17counting_iteratorIlNSI_11use_defaultESK_SK_EEEEEEvT0_T1_,"a",@progbits
	.sectionflags	@""
	.align	4
.nv.constant0._ZN3cub17CUB_300001_SM_8006detail8for_each13static_kernelINS2_12policy_hub_t12policy_500_tElNS2_12op_wrapper_tIlZN46_INTERNAL_16621f9a_15_SparseMatMul_cu_9a0a82042at6native48_GLOBAL__N__16621f9a_15_SparseMatMul_cu_9a0a820432sparse_sparse_matmul_cuda_kernelIfEEvRNS8_6TensorERKSC_SF_EUllE_N6thrust23THRUST_300001_SM_800_NS17counting_iteratorIlNSI_11use_defaultESK_SK_EEEEEEvT0_T1_:
	.zero		448


//--------------------- .nv.constant0._ZN3cub17CUB_300001_SM_8006detail8for_each13static_kernelINS2_12policy_hub_t12policy_500_tElNS2_12op_wrapper_tIlZN46_INTERNAL_16621f9a_15_SparseMatMul_cu_9a0a82042at6native48_GLOBAL__N__16621f9a_15_SparseMatMul_cu_9a0a820432sparse_sparse_matmul_cuda_kernelIdEEvRNS8_6TensorERKSC_SF_EUllE0_N6thrust23THRUST_300001_SM_800_NS17counting_iteratorIlNSI_11use_defaultESK_SK_EEEEEEvT0_T1_ --------------------------
	.section	.nv.constant0._ZN3cub17CUB_300001_SM_8006detail8for_each13static_kernelINS2_12policy_hub_t12policy_500_tElNS2_12op_wrapper_tIlZN46_INTERNAL_16621f9a_15_SparseMatMul_cu_9a0a82042at6native48_GLOBAL__N__16621f9a_15_SparseMatMul_cu_9a0a820432sparse_sparse_matmul_cuda_kernelIdEEvRNS8_6TensorERKSC_SF_EUllE0_N6thrust23THRUST_300001_SM_800_NS17counting_iteratorIlNSI_11use_defaultESK_SK_EEEEEEvT0_T1_,"a",@progbits
	.sectionflags	@""
	.align	4
.nv.constant0._ZN3cub17CUB_300001_SM_8006detail8for_each13static_kernelINS2_12policy_hub_t12policy_500_tElNS2_12op_wrapper_tIlZN46_INTERNAL_16621f9a_15_SparseMatMul_cu_9a0a82042at6native48_GLOBAL__N__16621f9a_15_SparseMatMul_cu_9a0a820432sparse_sparse_matmul_cuda_kernelIdEEvRNS8_6TensorERKSC_SF_EUllE0_N6thrust23THRUST_300001_SM_800_NS17counting_iteratorIlNSI_11use_defaultESK_SK_EEEEEEvT0_T1_:
	.zero		472


//--------------------- .nv.constant0._ZN3cub17CUB_300001_SM_8006detail8for_each13static_kernelINS2_12policy_hub_t12policy_500_tElNS2_12op_wrapper_tIlZN46_INTERNAL_16621f9a_15_SparseMatMul_cu_9a0a82042at6native48_GLOBAL__N__16621f9a_15_SparseMatMul_cu_9a0a820432sparse_sparse_matmul_cuda_kernelIdEEvRNS8_6TensorERKSC_SF_EUllE_N6thrust23THRUST_300001_SM_800_NS17counting_iteratorIlNSI_11use_defaultESK_SK_EEEEEEvT0_T1_ --------------------------
	.section	.nv.constant0._ZN3cub17CUB_300001_SM_8006detail8for_each13static_kernelINS2_12policy_hub_t12policy_500_tElNS2_12op_wrapper_tIlZN46_INTERNAL_16621f9a_15_SparseMatMul_cu_9a0a82042at6native48_GLOBAL__N__16621f9a_15_SparseMatMul_cu_9a0a820432sparse_sparse_matmul_cuda_kernelIdEEvRNS8_6TensorERKSC_SF_EUllE_N6thrust23THRUST_300001_SM_800_NS17counting_iteratorIlNSI_11use_defaultESK_SK_EEEEEEvT0_T1_,"a",@progbits
	.sectionflags	@""
	.align	4
.nv.constant0._ZN3cub17CUB_300001_SM_8006detail8for_each13static_kernelINS2_12policy_hub_t12policy_500_tElNS2_12op_wrapper_tIlZN46_INTERNAL_16621f9a_15_SparseMatMul_cu_9a0a82042at6native48_GLOBAL__N__16621f9a_15_SparseMatMul_cu_9a0a820432sparse_sparse_matmul_cuda_kernelIdEEvRNS8_6TensorERKSC_SF_EUllE_N6thrust23THRUST_300001_SM_800_NS17counting_iteratorIlNSI_11use_defaultESK_SK_EEEEEEvT0_T1_:
	.zero		448


//--------------------- .nv.constant0._ZN3cub17CUB_300001_SM_8006detail11EmptyKernelIvEEvv --------------------------
	.section	.nv.constant0._ZN3cub17CUB_300001_SM_8006detail11EmptyKernelIvEEvv,"a",@progbits
	.sectionflags	@""
	.align	4
.nv.constant0._ZN3cub17CUB_300001_SM_8006detail11EmptyKernelIvEEvv:
	.zero		352


//--------------------- .text._ZN3cub17CUB_300001_SM_8006detail8for_each13static_kernelINS2_12policy_hub_t12policy_500_tElNS2_12op_wrapper_tIlZN46_INTERNAL_16621f9a_15_SparseMatMul_cu_9a0a82042at6native48_GLOBAL__N__16621f9a_15_SparseMatMul_cu_9a0a820432sparse_sparse_matmul_cuda_kernelIN3c108BFloat16EEEvRNS8_6TensorERKSE_SH_EUllE0_N6thrust23THRUST_300001_SM_800_NS17counting_iteratorIlNSK_11use_defaultESM_SM_EEEEEEvT0_T1_ --------------------------
	.section	.text._ZN3cub17CUB_300001_SM_8006detail8for_each13static_kernelINS2_12policy_hub_t12policy_500_tElNS2_12op_wrapper_tIlZN46_INTERNAL_16621f9a_15_SparseMatMul_cu_9a0a82042at6native48_GLOBAL__N__16621f9a_15_SparseMatMul_cu_9a0a820432sparse_sparse_matmul_cuda_kernelIN3c108BFloat16EEEvRNS8_6TensorERKSE_SH_EUllE0_N6thrust23THRUST_300001_SM_800_NS17counting_iteratorIlNSK_11use_defaultESM_SM_EEEEEEvT0_T1_,"ax",@progbits
	.sectioninfo	@"SHI_REGISTERS=20"
	.align	128
        .global         _ZN3cub17CUB_300001_SM_8006detail8for_each13static_kernelINS2_12policy_hub_t12policy_500_tElNS2_12op_wrapper_tIlZN46_INTERNAL_16621f9a_15_SparseMatMul_cu_9a0a82042at6native48_GLOBAL__N__16621f9a_15_SparseMatMul_cu_9a0a820432sparse_sparse_matmul_cuda_kernelIN3c108BFloat16EEEvRNS8_6TensorERKSE_SH_EUllE0_N6thrust23THRUST_300001_SM_800_NS17counting_iteratorIlNSK_11use_defaultESM_SM_EEEEEEvT0_T1_
        .type           _ZN3cub17CUB_300001_SM_8006detail8for_each13static_kernelINS2_12policy_hub_t12policy_500_tElNS2_12op_wrapper_tIlZN46_INTERNAL_16621f9a_15_SparseMatMul_cu_9a0a82042at6native48_GLOBAL__N__16621f9a_15_SparseMatMul_cu_9a0a820432sparse_sparse_matmul_cuda_kernelIN3c108BFloat16EEEvRNS8_6TensorERKSE_SH_EUllE0_N6thrust23THRUST_300001_SM_800_NS17counting_iteratorIlNSK_11use_defaultESM_SM_EEEEEEvT0_T1_,@function
        .size           _ZN3cub17CUB_300001_SM_8006detail8for_each13static_kernelINS2_12policy_hub_t12policy_500_tElNS2_12op_wrapper_tIlZN46_INTERNAL_16621f9a_15_SparseMatMul_cu_9a0a82042at6native48_GLOBAL__N__16621f9a_15_SparseMatMul_cu_9a0a820432sparse_sparse_matmul_cuda_kernelIN3c108BFloat16EEEvRNS8_6TensorERKSE_SH_EUllE0_N6thrust23THRUST_300001_SM_800_NS17counting_iteratorIlNSK_11use_defaultESM_SM_EEEEEEvT0_T1_,(.L_x_85 - _ZN3cub17CUB_300001_SM_8006detail8for_each13static_kernelINS2_12policy_hub_t12policy_500_tElNS2_12op_wrapper_tIlZN46_INTERNAL_16621f9a_15_SparseMatMul_cu_9a0a82042at6native48_GLOBAL__N__16621f9a_15_SparseMatMul_cu_9a0a820432sparse_sparse_matmul_cuda_kernelIN3c108BFloat16EEEvRNS8_6TensorERKSE_SH_EUllE0_N6thrust23THRUST_300001_SM_800_NS17counting_iteratorIlNSK_11use_defaultESM_SM_EEEEEEvT0_T1_)
        .other          _ZN3cub17CUB_300001_SM_8006detail8for_each13static_kernelINS2_12policy_hub_t12policy_500_tElNS2_12op_wrapper_tIlZN46_INTERNAL_16621f9a_15_SparseMatMul_cu_9a0a82042at6native48_GLOBAL__N__16621f9a_15_SparseMatMul_cu_9a0a820432sparse_sparse_matmul_cuda_kernelIN3c108BFloat16EEEvRNS8_6TensorERKSE_SH_EUllE0_N6thrust23THRUST_300001_SM_800_NS17counting_iteratorIlNSK_11use_defaultESM_SM_EEEEEEvT0_T1_,@"STO_CUDA_ENTRY STV_DEFAULT"
_ZN3cub17CUB_300001_SM_8006detail8for_each13static_kernelINS2_12policy_hub_t12policy_500_tElNS2_12op_wrapper_tIlZN46_INTERNAL_16621f9a_15_SparseMatMul_cu_9a0a82042at6native48_GLOBAL__N__16621f9a_15_SparseMatMul_cu_9a0a820432sparse_sparse_matmul_cuda_kernelIN3c108BFloat16EEEvRNS8_6TensorERKSE_SH_EUllE0_N6thrust23THRUST_300001_SM_800_NS17counting_iteratorIlNSK_11use_defaultESM_SM_EEEEEEvT0_T1_:
.text._ZN3cub17CUB_300001_SM_8006detail8for_each13static_kernelINS2_12policy_hub_t12policy_500_tElNS2_12op_wrapper_tIlZN46_INTERNAL_16621f9a_15_SparseMatMul_cu_9a0a82042at6native48_GLOBAL__N__16621f9a_15_SparseMatMul_cu_9a0a820432sparse_sparse_matmul_cuda_kernelIN3c108BFloat16EEEvRNS8_6TensorERKSE_SH_EUllE0_N6thrust23THRUST_300001_SM_800_NS17counting_iteratorIlNSK_11use_defaultESM_SM_EEEEEEvT0_T1_:
[----:B------:R-:W-:Y:S02]  /*0000*/  IMAD.MOV.U32 R1, RZ, RZ, c[0x0][0x28] ;  /* 0x00000a00ff017624 */ /* 0x000fe400078e00ff */
[----:B------:R-:W0:Y:S01]  /*0010*/  S2R R2, SR_CTAID.X ;  /* 0x0000000000027919 */ /* 0x000e220000002500 */
[----:B------:R-:W-:-:S03]  /*0020*/  ULDC.64 UR4, c[0x0][0x118] ;  /* 0x0000460000047ab9 */ /* 0x000fc60000000a00 */
[----:B------:R-:W1:Y:S01]  /*0030*/  S2R R0, SR_TID.X ;  /* 0x0000000000007919 */ /* 0x000e620000002100 */
[----:B0-----:R-:W-:Y:S01]  /*0040*/  IMAD.WIDE.U32 R2, R2, 0x200, RZ ;  /* 0x0000020002027825 */ /* 0x001fe200078e00ff */
[----:B-1----:R-:W-:-:S04]  /*0050*/  IADD3 R12, R0, 0x100, RZ ;  /* 0x00000100000c7810 */ /* 0x002fc80007ffe0ff */
[----:B------:R-:W-:-:S04]  /*0060*/  IADD3 R5, P0, R2, c[0x0][0x168], RZ ;  /* 0x00005a0002057a10 */ /* 0x000fc80007f1e0ff */
[----:B------:R-:W-:Y:S02]  /*0070*/  IADD3.X R14, R3, c[0x0][0x16c], RZ, P0, !PT ;  /* 0x00005b00030e7a10 */ /* 0x000fe400007fe4ff */
[-C--:B------:R-:W-:Y:S02]  /*0080*/  IADD3 R6, P0, R12, R5.reuse, RZ ;  /* 0x000000050c067210 */ /* 0x080fe40007f1e0ff */
[----:B------:R-:W-:-:S03]  /*0090*/  IADD3 R5, P1, R0, R5, RZ ;  /* 0x0000000500057210 */ /* 0x000fc60007f3e0ff */
[--C-:B------:R-:W-:Y:S01]  /*00a0*/  IMAD.X R4, RZ, RZ, R14.reuse, P0 ;  /* 0x000000ffff047224 */ /* 0x100fe200000e060e */
[----:B------:R-:W-:Y:S01]  /*00b0*/  IADD3 R13, P0, -R2, c[0x0][0x160], RZ ;  /* 0x00005800020d7a10 */ /* 0x000fe20007f1e1ff */
[----:B------:R-:W-:Y:S02]  /*00c0*/  IMAD.X R14, RZ, RZ, R14, P1 ;  /* 0x000000ffff0e7224 */ /* 0x000fe400008e060e */
[----:B------:R-:W-:Y:S01]  /*00d0*/  IMAD R7, R4, c[0x0][0x1c0], RZ ;  /* 0x0000700004077a24 */ /* 0x000fe200078e02ff */
[----:B------:R-:W-:Y:S01]  /*00e0*/  IADD3.X R11, ~R3, c[0x0][0x164], RZ, P0, !PT ;  /* 0x00005900030b7a10 */ /* 0x000fe200007fe5ff */
[----:B------:R-:W-:Y:S01]  /*00f0*/  IMAD R2, R14, c[0x0][0x1c0], RZ ;  /* 0x000070000e027a24 */ /* 0x000fe200078e02ff */
[----:B------:R-:W-:Y:S01]  /*0100*/  ISETP.GT.U32.AND P0, PT, R13, 0x1ff, PT ;  /* 0x000001ff0d00780c */ /* 0x000fe20003f04070 */
[C---:B------:R-:W-:Y:S01]  /*0110*/  IMAD R17, R6.reuse, c[0x0][0x1c4], R7 ;  /* 0x0000710006117a24 */ /* 0x040fe200078e0207 */
[----:B------:R-:W-:Y:S01]  /*0120*/  IADD3 R3, P1, R5, c[0x0][0x188], RZ ;  /* 0x0000620005037a10 */ /* 0x000fe20007f3e0ff */
[----:B------:R-:W-:Y:S01]  /*0130*/  IMAD.WIDE.U32 R6, R6, c[0x0][0x1c0], RZ ;  /* 0x0000700006067a25 */ /* 0x000fe200078e00ff */
[----:B------:R-:W-:-:S02]  /*0140*/  ISETP.GT.AND.EX P0, PT, R11, RZ, PT, P0 ;  /* 0x000000ff0b00720c */ /* 0x000fc40003f04300 */
[----:B------:R-:W-:Y:S01]  /*0150*/  IADD3.X R14, R14, c[0x0][0x18c], RZ, P1, !PT ;  /* 0x000063000e0e7a10 */ /* 0x000fe20000ffe4ff */
[----:B------:R-:W-:Y:S01]  /*0160*/  IMAD.WIDE.U32 R8, R5, c[0x0][0x1c0], RZ ;  /* 0x0000700005087a25 */ /* 0x000fe200078e00ff */
[----:B------:R-:W-:-:S03]  /*0170*/  LEA R4, P2, R6, c[0x0][0x1b0], 0x2 ;  /* 0x00006c0006047a11 */ /* 0x000fc600078410ff */
[----:B------:R-:W-:Y:S01]  /*0180*/  IMAD R15, R5, c[0x0][0x1c4], R2 ;  /* 0x00007100050f7a24 */ /* 0x000fe200078e0202 */
[----:B------:R-:W-:Y:S01]  /*0190*/  LEA R10, P1, R8, c[0x0][0x1b0], 0x2 ;  /* 0x00006c00080a7a11 */ /* 0x000fe200078210ff */
[----:B------:R-:W-:Y:S01]  /*01a0*/  IMAD.IADD R5, R7, 0x1, R17 ;  /* 0x0000000107057824 */ /* 0x000fe200078e0211 */
[----:B------:R-:W-:Y:S01]  /*01b0*/  LEA R2, P3, R3, c[0x0][0x170], 0x3 ;  /* 0x00005c0003027a11 */ /* 0x000fe200078618ff */
[----:B------:R-:W-:-:S03]  /*01c0*/  IMAD.IADD R7, R9, 0x1, R15 ;  /* 0x0000000109077824 */ /* 0x000fc600078e020f */
[----:B------:R-:W-:Y:S02]  /*01d0*/  LEA.HI.X R3, R3, c[0x0][0x174], R14, 0x3, P3 ;  /* 0x00005d0003037a11 */ /* 0x000fe400018f1c0e */
[----:B------:R-:W-:Y:S02]  /*01e0*/  LEA.HI.X R5, R6, c[0x0][0x1b4], R5, 0x2, P2 ;  /* 0x00006d0006057a11 */ /* 0x000fe400010f1405 */
[----:B------:R-:W-:Y:S01]  /*01f0*/  LEA.HI.X R11, R8, c[0x0][0x1b4], R7, 0x2, P1 ;  /* 0x00006d00080b7a11 */ /* 0x000fe200008f1407 */
[----:B------:R-:W-:Y:S05]  /*0200*/  @P0 BRA `(.L_x_0) ;  /* 0x0000010000000947 */ /* 0x000fea0003800000 */
[C---:B------:R-:W-:Y:S01]  /*0210*/  ISETP.GT.U32.AND P0, PT, R13.reuse, R0, PT ;  /* 0x000000000d00720c */ /* 0x040fe20003f04070 */
[----:B------:R-:W-:Y:S01]  /*0220*/  BSSY B0, `(.L_x_1) ;  /* 0x0000009000007945 */ /* 0x000fe20003800000 */
[----:B------:R-:W-:Y:S02]  /*0230*/  SHF.R.S32.HI R0, RZ, 0x1f, R13 ;  /* 0x0000001fff007819 */ /* 0x000fe4000001140d */
[----:B------:R-:W-:Y:S02]  /*0240*/  ISETP.GT.U32.AND P1, PT, R13, R12, PT ;  /* 0x0000000c0d00720c */ /* 0x000fe40003f24070 */
[----:B------:R-:W-:-:S02]  /*0250*/  ISETP.GT.AND.EX P0, PT, R0, RZ, PT, P0 ;  /* 0x000000ff0000720c */ /* 0x000fc40003f04300 */
[----:B------:R-:W-:-:S11]  /*0260*/  ISETP.GT.AND.EX P1, PT, R0, RZ, PT, P1 ;  /* 0x000000ff0000720c */ /* 0x000fd60003f24310 */
[----:B------:R-:W-:Y:S05]  /*0270*/  @!P0 BRA `(.L_x_2) ;  /* 0x0000003000008947 */ /* 0x000fea0003800000 */
[----:B------:R-:W2:Y:S02]  /*0280*/  LDG.E R6, [R10.64] ;  /* 0x000000040a067981 */ /* 0x000ea4000c1e1900 */
[----:B--2---:R-:W-:-:S05]  /*0290*/  SHF.R.S32.HI R7, RZ, 0x1f, R6 ;  /* 0x0000001fff077819 */ /* 0x004fca0000011406 */
[----:B------:R0:W-:Y:S02]  /*02a0*/  STG.E.64 [R2.64], R6 ;  /* 0x0000000602007986 */ /* 0x0001e4000c101b04 */
.L_x_2:
[----:B------:R-:W-:Y:S05]  /*02b0*/  BSYNC B0 ;  /* 0x0000000000007941 */ /* 0x000fea0003800000 */
.L_x_1:
[----:B------:R-:W-:Y:S05]  /*02c0*/  @!P1 EXIT ;  /* 0x000000000000994d */ /* 0x000fea0003800000 */
[----:B0-----:R-:W2:Y:S02]  /*02d0*/  LDG.E R6, [R4.64] ;  /* 0x0000000404067981 */ /* 0x001ea4000c1e1900 */
[----:B--2---:R-:W-:-:S05]  /*02e0*/  SHF.R.S32.HI R7, RZ, 0x1f, R6 ;  /* 0x0000001fff077819 */ /* 0x004fca0000011406 */
[----:B------:R-:W-:Y:S01]  /*02f0*/  STG.E.64 [R2.64+0x800], R6 ;  /* 0x0008000602007986 */ /* 0x000fe2000c101b04 */
[----:B------:R-:W-:Y:S05]  /*0300*/  EXIT ;  /* 0x000000000000794d */ /* 0x000fea0003800000 */
.L_x_0:
[----:B------:R-:W2:Y:S02]  /*0310*/  LDG.E R6, [R10.64] ;  /* 0x000000040a067981 */ /* 0x000ea4000c1e1900 */
[----:B--2---:R-:W-:-:S05]  /*0320*/  SHF.R.S32.HI R7, RZ, 0x1f, R6 ;  /* 0x0000001fff077819 */ /* 0x004fca0000011406 */
[----:B------:R-:W-:Y:S04]  /*0330*/  STG.E.64 [R2.64], R6 ;  /* 0x0000000602007986 */ /* 0x000fe8000c101b04 */
[----:B------:R-:W2:Y:S02]  /*0340*/  LDG.E R8, [R4.64] ;  /* 0x0000000404087981 */ /* 0x000ea4000c1e1900 */
[----:B--2---:R-:W-:-:S05]  /*0350*/  SHF.R.S32.HI R9, RZ, 0x1f, R8 ;  /* 0x0000001fff097819 */ /* 0x004fca0000011408 */
[----:B------:R-:W-:Y:S01]  /*0360*/  STG.E.64 [R2.64+0x800], R8 ;  /* 0x0008000802007986 */ /* 0x000fe2000c101b04 */
[----:B------:R-:W-:Y:S05]  /*0370*/  EXIT ;  /* 0x000000000000794d */ /* 0x000fea0003800000 */
.L_x_3:
[----:B------:R-:W-:-:S00]  /*0380*/  BRA `(.L_x_3) ;  /* 0xfffffff000007947 */ /* 0x000fc0000383ffff */
[----:B------:R-:W-:-:S00]  /*0390*/  NOP ;  /* 0x0000000000007918 */ /* 0x000fc00000000000 */
        /* <DEDUP_REMOVED lines=14> */
.L_x_85:


//--------------------- .text._ZN3cub17CUB_300001_SM_8006detail8for_each13static_kernelINS2_12policy_hub_t12policy_500_tElNS2_12op_wrapper_tIlZN46_INTERNAL_16621f9a_15_SparseMatMul_cu_9a0a82042at6native48_GLOBAL__N__16621f9a_15_SparseMatMul_cu_9a0a820432sparse_sparse_matmul_cuda_kernelIN3c108BFloat16EEEvRNS8_6TensorERKSE_SH_EUllE_N6thrust23THRUST_300001_SM_800_NS17counting_iteratorIlNSK_11use_defaultESM_SM_EEEEEEvT0_T1_ --------------------------
	.section	.text._ZN3cub17CUB_300001_SM_8006detail8for_each13static_kernelINS2_12policy_hub_t12policy_500_tElNS2_12op_wrapper_tIlZN46_INTERNAL_16621f9a_15_SparseMatMul_cu_9a0a82042at6native48_GLOBAL__N__16621f9a_15_SparseMatMul_cu_9a0a820432sparse_sparse_matmul_cuda_kernelIN3c108BFloat16EEEvRNS8_6TensorERKSE_SH_EUllE_N6thrust23THRUST_300001_SM_800_NS17counting_iteratorIlNSK_11use_defaultESM_SM_EEEEEEvT0_T1_,"ax",@progbits
	.sectioninfo	@"SHI_REGISTERS=16"
	.align	128
        .global         _ZN3cub17CUB_300001_SM_8006detail8for_each13static_kernelINS2_12policy_hub_t12policy_500_tElNS2_12op_wrapper_tIlZN46_INTERNAL_16621f9a_15_SparseMatMul_cu_9a0a82042at6native48_GLOBAL__N__16621f9a_15_SparseMatMul_cu_9a0a820432sparse_sparse_matmul_cuda_kernelIN3c108BFloat16EEEvRNS8_6TensorERKSE_SH_EUllE_N6thrust23THRUST_300001_SM_800_NS17counting_iteratorIlNSK_11use_defaultESM_SM_EEEEEEvT0_T1_
        .type           _ZN3cub17CUB_300001_SM_8006detail8for_each13static_kernelINS2_12policy_hub_t12policy_500_tElNS2_12op_wrapper_tIlZN46_INTERNAL_16621f9a_15_SparseMatMul_cu_9a0a82042at6native48_GLOBAL__N__16621f9a_15_SparseMatMul_cu_9a0a820432sparse_sparse_matmul_cuda_kernelIN3c108BFloat16EEEvRNS8_6TensorERKSE_SH_EUllE_N6thrust23THRUST_300001_SM_800_NS17counting_iteratorIlNSK_11use_defaultESM_SM_EEEEEEvT0_T1_,@function
        .size           _ZN3cub17CUB_300001_SM_8006detail8for_each13static_kernelINS2_12policy_hub_t12policy_500_tElNS2_12op_wrapper_tIlZN46_INTERNAL_16621f9a_15_SparseMatMul_cu_9a0a82042at6native48_GLOBAL__N__16621f9a_15_SparseMatMul_cu_9a0a820432sparse_sparse_matmul_cuda_kernelIN3c108BFloat16EEEvRNS8_6TensorERKSE_SH_EUllE_N6thrust23THRUST_300001_SM_800_NS17counting_iteratorIlNSK_11use_defaultESM_SM_EEEEEEvT0_T1_,(.L_x_86 - _ZN3cub17CUB_300001_SM_8006detail8for_each13static_kernelINS2_12policy_hub_t12policy_500_tElNS2_12op_wrapper_tIlZN46_INTERNAL_16621f9a_15_SparseMatMul_cu_9a0a82042at6native48_GLOBAL__N__16621f9a_15_SparseMatMul_cu_9a0a820432sparse_sparse_matmul_cuda_kernelIN3c108BFloat16EEEvRNS8_6TensorERKSE_SH_EUllE_N6thrust23THRUST_300001_SM_800_NS17counting_iteratorIlNSK_11use_defaultESM_SM_EEEEEEvT0_T1_)
        .other          _ZN3cub17CUB_300001_SM_8006detail8for_each13static_kernelINS2_12policy_hub_t12policy_500_tElNS2_12op_wrapper_tIlZN46_INTERNAL_16621f9a_15_SparseMatMul_cu_9a0a82042at6native48_GLOBAL__N__16621f9a_15_SparseMatMul_cu_9a0a820432sparse_sparse_matmul_cuda_kernelIN3c108BFloat16EEEvRNS8_6TensorERKSE_SH_EUllE_N6thrust23THRUST_300001_SM_800_NS17counting_iteratorIlNSK_11use_defaultESM_SM_EEEEEEvT0_T1_,@"STO_CUDA_ENTRY STV_DEFAULT"
_ZN3cub17CUB_300001_SM_8006detail8for_each13static_kernelINS2_12policy_hub_t12policy_500_tElNS2_12op_wrapper_tIlZN46_INTERNAL_16621f9a_15_SparseMatMul_cu_9a0a82042at6native48_GLOBAL__N__16621f9a_15_SparseMatMul_cu_9a0a820432sparse_sparse_matmul_cuda_kernelIN3c108BFloat16EEEvRNS8_6TensorERKSE_SH_EUllE_N6thrust23THRUST_300001_SM_800_NS17counting_iteratorIlNSK_11use_defaultESM_SM_EEEEEEvT0_T1_:
.text._ZN3cub17CUB_300001_SM_8006detail8for_each13static_kernelINS2_12policy_hub_t12policy_500_tElNS2_12op_wrapper_tIlZN46_INTERNAL_16621f9a_15_SparseMatMul_cu_9a0a82042at6native48_GLOBAL__N__16621f9a_15_SparseMatMul_cu_9a0a820432sparse_sparse_matmul_cuda_kernelIN3c108BFloat16EEEvRNS8_6TensorERKSE_SH_EUllE_N6thrust23THRUST_300001_SM_800_NS17counting_iteratorIlNSK_11use_defaultESM_SM_EEEEEEvT0_T1_:
[----:B------:R-:W-:Y:S02]  /*0000*/  IMAD.MOV.U32 R1, RZ, RZ, c[0x0][0x28] ;  /* 0x00000a00ff017624 */ /* 0x000fe400078e00ff */
[----:B------:R-:W0:Y:S01]  /*0010*/  S2R R2, SR_CTAID.X ;  /* 0x0000000000027919 */ /* 0x000e220000002500 */
[----:B------:R-:W-:-:S03]  /*0020*/  ULDC.64 UR4, c[0x0][0x118] ;  /* 0x0000460000047ab9 */ /* 0x000fc60000000a00 */
[----:B------:R-:W1:Y:S01]  /*0030*/  S2R R7, SR_TID.X ;  /* 0x0000000000077919 */ /* 0x000e620000002100 */
[----:B0-----:R-:W-:-:S05]  /*0040*/  IMAD.WIDE.U32 R2, R2, 0x200, RZ ;  /* 0x0000020002027825 */ /* 0x001fca00078e00ff */
[C---:B------:R-:W-:Y:S02]  /*0050*/  IADD3 R0, P1, R2.reuse, c[0x0][0x168], RZ ;  /* 0x00005a0002007a10 */ /* 0x040fe40007f3e0ff */
[----:B------:R-:W-:Y:S02]  /*0060*/  IADD3 R12, P0, -R2, c[0x0][0x160], RZ ;  /* 0x00005800020c7a10 */ /* 0x000fe40007f1e1ff */
[C---:B------:R-:W-:Y:S02]  /*0070*/  IADD3.X R10, R3.reuse, c[0x0][0x16c], RZ, P1, !PT ;  /* 0x00005b00030a7a10 */ /* 0x040fe40000ffe4ff */
[----:B------:R-:W-:Y:S02]  /*0080*/  IADD3.X R3, ~R3, c[0x0][0x164], RZ, P0, !PT ;  /* 0x0000590003037a10 */ /* 0x000fe400007fe5ff */
[----:B------:R-:W-:Y:S02]  /*0090*/  ISETP.GT.U32.AND P0, PT, R12, 0x1ff, PT ;  /* 0x000001ff0c00780c */ /* 0x000fe40003f04070 */
[----:B-1----:R-:W-:-:S02]  /*00a0*/  IADD3 R4, P1, R7, R0, RZ ;  /* 0x0000000007047210 */ /* 0x002fc40007f3e0ff */
[----:B------:R-:W-:-:S03]  /*00b0*/  ISETP.GT.AND.EX P0, PT, R3, RZ, PT, P0 ;  /* 0x000000ff0300720c */ /* 0x000fc60003f04300 */
[----:B------:R-:W-:Y:S01]  /*00c0*/  IMAD.X R5, RZ, RZ, R10, P1 ;  /* 0x000000ffff057224 */ /* 0x000fe200008e060a */
[----:B------:R-:W-:-:S04]  /*00d0*/  LEA R2, P1, R4, c[0x0][0x198], 0x2 ;  /* 0x0000660004027a11 */ /* 0x000fc800078210ff */
[----:B------:R-:W-:-:S05]  /*00e0*/  LEA.HI.X R3, R4, c[0x0][0x19c], R5, 0x2, P1 ;  /* 0x0000670004037a11 */ /* 0x000fca00008f1405 */
[----:B------:R-:W-:Y:S05]  /*00f0*/  @P0 BRA `(.L_x_4) ;  /* 0x0000028000000947 */ /* 0x000fea0003800000 */
[----:B------:R-:W-:Y:S01]  /*0100*/  ISETP.GT.U32.AND P0, PT, R12, R7, PT ;  /* 0x000000070c00720c */ /* 0x000fe20003f04070 */
[----:B------:R-:W-:Y:S01]  /*0110*/  BSSY B0, `(.L_x_5) ;  /* 0x0000011000007945 */ /* 0x000fe20003800000 */
[----:B------:R-:W-:-:S04]  /*0120*/  SHF.R.S32.HI R13, RZ, 0x1f, R12 ;  /* 0x0000001fff0d7819 */ /* 0x000fc8000001140c */
[----:B------:R-:W-:-:S13]  /*0130*/  ISETP.GT.AND.EX P0, PT, R13, RZ, PT, P0 ;  /* 0x000000ff0d00720c */ /* 0x000fda0003f04300 */
[----:B------:R-:W-:Y:S05]  /*0140*/  @!P0 BRA `(.L_x_6) ;  /* 0x000000d000008947 */ /* 0x000fea0003800000 */
[----:B------:R-:W2:Y:S04]  /*0150*/  LDG.E R6, [R2.64] ;  /* 0x0000000402067981 */ /* 0x000ea8000c1e1900 */
[----:B------:R-:W2:Y:S02]  /*0160*/  LDG.E R9, [R2.64+0x4] ;  /* 0x0000040402097981 */ /* 0x000ea4000c1e1900 */
[----:B--2---:R-:W-:-:S13]  /*0170*/  ISETP.GE.AND P0, PT, R6, R9, PT ;  /* 0x000000090600720c */ /* 0x004fda0003f06270 */
[----:B------:R-:W-:Y:S05]  /*0180*/  @P0 BRA `(.L_x_6) ;  /* 0x0000009000000947 */ /* 0x000fea0003800000 */
[----:B------:R-:W-:-:S04]  /*0190*/  IMAD.MOV.U32 R9, RZ, RZ, 0x8 ;  /* 0x00000008ff097424 */ /* 0x000fc800078e00ff */
[----:B------:R-:W-:-:S05]  /*01a0*/  IMAD.WIDE R8, R6, R9, c[0x0][0x170] ;  /* 0x00005c0006087625 */ /* 0x000fca00078e0209 */
.L_x_7:
[----:B------:R0:W-:Y:S04]  /*01b0*/  STG.E.64 [R8.64], R4 ;  /* 0x0000000408007986 */ /* 0x0001e8000c101b04 */
[----:B------:R-:W2:Y:S01]  /*01c0*/  LDG.E R11, [R2.64+0x4] ;  /* 0x00000404020b7981 */ /* 0x000ea2000c1e1900 */
[----:B------:R-:W-:Y:S02]  /*01d0*/  IADD3 R6, R6, 0x1, RZ ;  /* 0x0000000106067810 */ /* 0x000fe40007ffe0ff */
[----:B0-----:R-:W-:-:S05]  /*01e0*/  IADD3 R8, P1, R8, 0x8, RZ ;  /* 0x0000000808087810 */ /* 0x001fca0007f3e0ff */
[----:B------:R-:W-:Y:S01]  /*01f0*/  IMAD.X R9, RZ, RZ, R9, P1 ;  /* 0x000000ffff097224 */ /* 0x000fe200008e0609 */
[----:B--2---:R-:W-:-:S13]  /*0200*/  ISETP.GE.AND P0, PT, R6, R11, PT ;  /* 0x0000000b0600720c */ /* 0x004fda0003f06270 */
[----:B------:R-:W-:Y:S05]  /*0210*/  @!P0 BRA `(.L_x_7) ;  /* 0xffffff9000008947 */ /* 0x000fea000383ffff */
.L_x_6:
[----:B------:R-:W-:Y:S05]  /*0220*/  BSYNC B0 ;  /* 0x0000000000007941 */ /* 0x000fea0003800000 */
.L_x_5:
[----:B------:R-:W-:-:S04]  /*0230*/  IADD3 R7, R7, 0x100, RZ ;  /* 0x0000010007077810 */ /* 0x000fc80007ffe0ff */
[----:B------:R-:W-:-:S04]  /*0240*/  ISETP.GT.U32.AND P0, PT, R12, R7, PT ;  /* 0x000000070c00720c */ /* 0x000fc80003f04070 */
[----:B------:R-:W-:-:S13]  /*0250*/  ISETP.GT.AND.EX P0, PT, R13, RZ, PT, P0 ;  /* 0x000000ff0d00720c */ /* 0x000fda0003f04300 */
[----:B------:R-:W-:Y:S05]  /*0260*/  @!P0 EXIT ;  /* 0x000000000000894d */ /* 0x000fea0003800000 */
[----:B------:R-:W2:Y:S04]  /*0270*/  LDG.E R4, [R2.64+0x400] ;  /* 0x0004000402047981 */ /* 0x000ea8000c1e1900 */
[----:B------:R-:W2:Y:S02]  /*0280*/  LDG.E R5, [R2.64+0x404] ;  /* 0x0004040402057981 */ /* 0x000ea4000c1e1900 */
[----:B--2---:R-:W-:-:S13]  /*0290*/  ISETP.GE.AND P0, PT, R4, R5, PT ;  /* 0x000000050400720c */ /* 0x004fda0003f06270 */
[----:B------:R-:W-:Y:S05]  /*02a0*/  @P0 EXIT ;  /* 0x000000000000094d */ /* 0x000fea0003800000 */
[----:B------:R-:W-:Y:S01]  /*02b0*/  IADD3 R6, P0, R7, R0, RZ ;  /* 0x0000000007067210 */ /* 0x000fe20007f1e0ff */
[----:B------:R-:W-:Y:S02]  /*02c0*/  IMAD.MOV.U32 R8, RZ, RZ, R4 ;  /* 0x000000ffff087224 */ /* 0x000fe400078e0004 */
[----:B------:R-:W-:Y:S02]  /*02d0*/  IMAD.MOV.U32 R5, RZ, RZ, 0x8 ;  /* 0x00000008ff057424 */ /* 0x000fe400078e00ff */
[----:B------:R-:W-:Y:S02]  /*02e0*/  IMAD.X R7, RZ, RZ, R10, P0 ;  /* 0x000000ffff077224 */ /* 0x000fe400000e060a */
[----:B------:R-:W-:-:S05]  /*02f0*/  IMAD.WIDE R4, R8, R5, c[0x0][0x170] ;  /* 0x00005c0008047625 */ /* 0x000fca00078e0205 */
.L_x_8:
[----:B------:R0:W-:Y:S04]  /*0300*/  STG.E.64 [R4.64], R6 ;  /* 0x0000000604007986 */ /* 0x0001e8000c101b04 */
[----:B------:R-:W2:Y:S01]  /*0310*/  LDG.E R9, [R2.64+0x404] ;  /* 0x0004040402097981 */ /* 0x000ea2000c1e1900 */
[----:B------:R-:W-:-:S02]  /*0320*/  IADD3 R8, R8, 0x1, RZ ;  /* 0x0000000108087810 */ /* 0x000fc40007ffe0ff */
[----:B0-----:R-:W-:-:S05]  /*0330*/  IADD3 R4, P1, R4, 0x8, RZ ;  /* 0x0000000804047810 */ /* 0x001fca0007f3e0ff */
[----:B------:R-:W-:Y:S01]  /*0340*/  IMAD.X R5, RZ, RZ, R5, P1 ;  /* 0x000000ffff057224 */ /* 0x000fe200008e0605 */
[----:B--2---:R-:W-:-:S13]  /*0350*/  ISETP.GE.AND P0, PT, R8, R9, PT ;  /* 0x000000090800720c */ /* 0x004fda0003f06270 */
[----:B------:R-:W-:Y:S05]  /*0360*/  @!P0 BRA `(.L_x_8) ;  /* 0xffffff9000008947 */ /* 0x000fea000383ffff */
[----:B------:R-:W-:Y:S05]  /*0370*/  EXIT ;  /* 0x000000000000794d */ /* 0x000fea0003800000 */
.L_x_4:
[----:B------:R-:W2:Y:S04]  /*0380*/  LDG.E R6, [R2.64] ;  /* 0x0000000402067981 */ /* 0x000ea8000c1e1900 */
[----:B------:R-:W2:Y:S01]  /*0390*/  LDG.E R9, [R2.64+0x4] ;  /* 0x0000040402097981 */ /* 0x000ea2000c1e1900 */
[----:B------:R-:W-:Y:S01]  /*03a0*/  BSSY B0, `(.L_x_9) ;  /* 0x000000c000007945 */ /* 0x000fe20003800000 */
[----:B--2---:R-:W-:-:S13]  /*03b0*/  ISETP.GE.AND P0, PT, R6, R9, PT ;  /* 0x000000090600720c */ /* 0x004fda0003f06270 */
[----:B------:R-:W-:Y:S05]  /*03c0*/  @P0 BRA `(.L_x_10) ;  /* 0x0000009000000947 */ /* 0x000fea0003800000 */
[----:B------:R-:W-:-:S04]  /*03d0*/  IMAD.MOV.U32 R9, RZ, RZ, 0x8 ;  /* 0x00000008ff097424 */ /* 0x000fc800078e00ff */
[----:B------:R-:W-:-:S05]  /*03e0*/  IMAD.WIDE R8, R6, R9, c[0x0][0x170] ;  /* 0x00005c0006087625 */ /* 0x000fca00078e0209 */
.L_x_11:
[----:B------:R0:W-:Y:S04]  /*03f0*/  STG.E.64 [R8.64], R4 ;  /* 0x0000000408007986 */ /* 0x0001e8000c101b04 */
[----:B------:R-:W2:Y:S01]  /*0400*/  LDG.E R11, [R2.64+0x4] ;  /* 0x00000404020b7981 */ /* 0x000ea2000c1e1900 */
[----:B------:R-:W-:Y:S02]  /*0410*/  IADD3 R6, R6, 0x1, RZ ;  /* 0x0000000106067810 */ /* 0x000fe40007ffe0ff */
[----:B0-----:R-:W-:-:S05]  /*0420*/  IADD3 R8, P1, R8, 0x8, RZ ;  /* 0x0000000808087810 */ /* 0x001fca0007f3e0ff */
[----:B------:R-:W-:Y:S01]  /*0430*/  IMAD.X R9, RZ, RZ, R9, P1 ;  /* 0x000000ffff097224 */ /* 0x000fe200008e0609 */
[----:B--2---:R-:W-:-:S13]  /*0440*/  ISETP.GE.AND P0, PT, R6, R11, PT ;  /* 0x0000000b0600720c */ /* 0x004fda0003f06270 */
[----:B------:R-:W-:Y:S05]  /*0450*/  @!P0 BRA `(.L_x_11) ;  /* 0xffffff9000008947 */ /* 0x000fea000383ffff */
.L_x_10:
[----:B------:R-:W-:Y:S05]  /*0460*/  BSYNC B0 ;  /* 0x0000000000007941 */ /* 0x000fea0003800000 */
.L_x_9:
[----:B------:R-:W2:Y:S04]  /*0470*/  LDG.E R4, [R2.64+0x400] ;  /* 0x0004000402047981 */ /* 0x000ea8000c1e1900 */
[----:B------:R-:W2:Y:S01]  /*0480*/  LDG.E R5, [R2.64+0x404] ;  /* 0x0004040402057981 */ /* 0x000ea2000c1e1900 */
[----:B------:R-:W-:Y:S02]  /*0490*/  IADD3 R7, R7, 0x100, RZ ;  /* 0x0000010007077810 */ /* 0x000fe40007ffe0ff */
[----:B--2---:R-:W-:-:S13]  /*04a0*/  ISETP.GE.AND P0, PT, R4, R5, PT ;  /* 0x000000050400720c */ /* 0x004fda0003f06270 */
[----:B------:R-:W-:Y:S05]  /*04b0*/  @P0 EXIT ;  /* 0x000000000000094d */ /* 0x000fea0003800000 */
[----:B------:R-:W-:Y:S01]  /*04c0*/  IADD3 R6, P0, R7, R0, RZ ;  /* 0x0000000007067210 */ /* 0x000fe20007f1e0ff */
[----:B------:R-:W-:Y:S02]  /*04d0*/  IMAD.MOV.U32 R8, RZ, RZ, R4 ;  /* 0x000000ffff087224 */ /* 0x000fe400078e0004 */
[----:B------:R-:W-:Y:S02]  /*04e0*/  IMAD.MOV.U32 R5, RZ, RZ, 0x8 ;  /* 0x00000008ff057424 */ /* 0x000fe400078e00ff */
[----:B------:R-:W-:Y:S02]  /*04f0*/  IMAD.X R7, RZ, RZ, R10, P0 ;  /* 0x000000ffff077224 */ /* 0x000fe400000e060a */
[----:B------:R-:W-:-:S05]  /*0500*/  IMAD.WIDE R4, R8, R5, c[0x0][0x170] ;  /* 0x00005c0008047625 */ /* 0x000fca00078e0205 */
.L_x_12:
        /* <DEDUP_REMOVED lines=8> */
.L_x_13:
        /* <DEDUP_REMOVED lines=15> */
.L_x_86:


//--------------------- .text._ZN3cub17CUB_300001_SM_8006detail8for_each13static_kernelINS2_12policy_hub_t12policy_500_tElNS2_12op_wrapper_tIlZN46_INTERNAL_16621f9a_15_SparseMatMul_cu_9a0a82042at6native48_GLOBAL__N__16621f9a_15_SparseMatMul_cu_9a0a820432sparse_sparse_matmul_cuda_kernelIN3c104HalfEEEvRNS8_6TensorERKSE_SH_EUllE0_N6thrust23THRUST_300001_SM_800_NS17counting_iteratorIlNSK_11use_defaultESM_SM_EEEEEEvT0_T1_ --------------------------
	.section	.text._ZN3cub17CUB_300001_SM_8006detail8for_each13static_kernelINS2_12policy_hub_t12policy_500_tElNS2_12op_wrapper_tIlZN46_INTERNAL_16621f9a_15_SparseMatMul_cu_9a0a82042at6native48_GLOBAL__N__16621f9a_15_SparseMatMul_cu_9a0a820432sparse_sparse_matmul_cuda_kernelIN3c104HalfEEEvRNS8_6TensorERKSE_SH_EUllE0_N6thrust23THRUST_300001_SM_800_NS17counting_iteratorIlNSK_11use_defaultESM_SM_EEEEEEvT0_T1_,"ax",@progbits
	.sectioninfo	@"SHI_REGISTERS=20"
	.align	128
        .global         _ZN3cub17CUB_300001_SM_8006detail8for_each13static_kernelINS2_12policy_hub_t12policy_500_tElNS2_12op_wrapper_tIlZN46_INTERNAL_16621f9a_15_SparseMatMul_cu_9a0a82042at6native48_GLOBAL__N__16621f9a_15_SparseMatMul_cu_9a0a820432sparse_sparse_matmul_cuda_kernelIN3c104HalfEEEvRNS8_6TensorERKSE_SH_EUllE0_N6thrust23THRUST_300001_SM_800_NS17counting_iteratorIlNSK_11use_defaultESM_SM_EEEEEEvT0_T1_
        .type           _ZN3cub17CUB_300001_SM_8006detail8for_each13static_kernelINS2_12policy_hub_t12policy_500_tElNS2_12op_wrapper_tIlZN46_INTERNAL_16621f9a_15_SparseMatMul_cu_9a0a82042at6native48_GLOBAL__N__16621f9a_15_SparseMatMul_cu_9a0a820432sparse_sparse_matmul_cuda_kernelIN3c104HalfEEEvRNS8_6TensorERKSE_SH_EUllE0_N6thrust23THRUST_300001_SM_800_NS17counting_iteratorIlNSK_11use_defaultESM_SM_EEEEEEvT0_T1_,@function
        .size           _ZN3cub17CUB_300001_SM_8006detail8for_each13static_kernelINS2_12policy_hub_t12policy_500_tElNS2_12op_wrapper_tIlZN46_INTERNAL_16621f9a_15_SparseMatMul_cu_9a0a82042at6native48_GLOBAL__N__16621f9a_15_SparseMatMul_cu_9a0a820432sparse_sparse_matmul_cuda_kernelIN3c104HalfEEEvRNS8_6TensorERKSE_SH_EUllE0_N6thrust23THRUST_300001_SM_800_NS17counting_iteratorIlNSK_11use_defaultESM_SM_EEEEEEvT0_T1_,(.L_x_87 - _ZN3cub17CUB_300001_SM_8006detail8for_each13static_kernelINS2_12policy_hub_t12policy_500_tElNS2_12op_wrapper_tIlZN46_INTERNAL_16621f9a_15_SparseMatMul_cu_9a0a82042at6native48_GLOBAL__N__16621f9a_15_SparseMatMul_cu_9a0a820432sparse_sparse_matmul_cuda_kernelIN3c104HalfEEEvRNS8_6TensorERKSE_SH_EUllE0_N6thrust23THRUST_300001_SM_800_NS17counting_iteratorIlNSK_11use_defaultESM_SM_EEEEEEvT0_T1_)
        .other          _ZN3cub17CUB_300001_SM_8006detail8for_each13static_kernelINS2_12policy_hub_t12policy_500_tElNS2_12op_wrapper_tIlZN46_INTERNAL_16621f9a_15_SparseMatMul_cu_9a0a82042at6native48_GLOBAL__N__16621f9a_15_SparseMatMul_cu_9a0a820432sparse_sparse_matmul_cuda_kernelIN3c104HalfEEEvRNS8_6TensorERKSE_SH_EUllE0_N6thrust23THRUST_300001_SM_800_NS17counting_iteratorIlNSK_11use_defaultESM_SM_EEEEEEvT0_T1_,@"STO_CUDA_ENTRY STV_DEFAULT"
_ZN3cub17CUB_300001_SM_8006detail8for_each13static_kernelINS2_12policy_hub_t12policy_500_tElNS2_12op_wrapper_tIlZN46_INTERNAL_16621f9a_15_SparseMatMul_cu_9a0a82042at6native48_GLOBAL__N__16621f9a_15_SparseMatMul_cu_9a0a820432sparse_sparse_matmul_cuda_kernelIN3c104HalfEEEvRNS8_6TensorERKSE_SH_EUllE0_N6thrust23THRUST_300001_SM_800_NS17counting_iteratorIlNSK_11use_defaultESM_SM_EEEEEEvT0_T1_:
.text._ZN3cub17CUB_300001_SM_8006detail8for_each13static_kernelINS2_12policy_hub_t12policy_500_tElNS2_12op_wrapper_tIlZN46_INTERNAL_16621f9a_15_SparseMatMul_cu_9a0a82042at6native48_GLOBAL__N__16621f9a_15_SparseMatMul_cu_9a0a820432sparse_sparse_matmul_cuda_kernelIN3c104HalfEEEvRNS8_6TensorERKSE_SH_EUllE0_N6thrust23THRUST_300001_SM_800_NS17counting_iteratorIlNSK_11use_defaultESM_SM_EEEEEEvT0_T1_:
        /* <DEDUP_REMOVED lines=43> */
.L_x_16:
[----:B------:R-:W-:Y:S05]  /*02b0*/  BSYNC B0 ;  /* 0x0000000000007941 */ /* 0x000fea0003800000 */
.L_x_15:
[----:B------:R-:W-:Y:S05]  /*02c0*/  @!P1 EXIT ;  /* 0x000000000000994d */ /* 0x000fea0003800000 */
[----:B0-----:R-:W2:Y:S02]  /*02d0*/  LDG.E R6, [R4.64] ;  /* 0x0000000404067981 */ /* 0x001ea4000c1e1900 */
[----:B--2---:R-:W-:-:S05]  /*02e0*/  SHF.R.S32.HI R7, RZ, 0x1f, R6 ;  /* 0x0000001fff077819 */ /* 0x004fca0000011406 */
[----:B------:R-:W-:Y:S01]  /*02f0*/  STG.E.64 [R2.64+0x800], R6 ;  /* 0x0008000602007986 */ /* 0x000fe2000c101b04 */
[----:B------:R-:W-:Y:S05]  /*0300*/  EXIT ;  /* 0x000000000000794d */ /* 0x000fea0003800000 */
.L_x_14:
[----:B------:R-:W2:Y:S02]  /*0310*/  LDG.E R6, [R10.64] ;  /* 0x000000040a067981 */ /* 0x000ea4000c1e1900 */
[----:B--2---:R-:W-:-:S05]  /*0320*/  SHF.R.S32.HI R7, RZ, 0x1f, R6 ;  /* 0x0000001fff077819 */ /* 0x004fca0000011406 */
[----:B------:R-:W-:Y:S04]  /*0330*/  STG.E.64 [R2.64], R6 ;  /* 0x0000000602007986 */ /* 0x000fe8000c101b04 */
[----:B------:R-:W2:Y:S02]  /*0340*/  LDG.E R8, [R4.64] ;  /* 0x0000000404087981 */ /* 0x000ea4000c1e1900 */
[----:B--2---:R-:W-:-:S05]  /*0350*/  SHF.R.S32.HI R9, RZ, 0x1f, R8 ;  /* 0x0000001fff097819 */ /* 0x004fca0000011408 */
[----:B------:R-:W-:Y:S01]  /*0360*/  STG.E.64 [R2.64+0x800], R8 ;  /* 0x0008000802007986 */ /* 0x000fe2000c101b04 */
[----:B------:R-:W-:Y:S05]  /*0370*/  EXIT ;  /* 0x000000000000794d */ /* 0x000fea0003800000 */
.L_x_17:
        /* <DEDUP_REMOVED lines=16> */
.L_x_87:


//--------------------- .text._ZN3cub17CUB_300001_SM_8006detail8for_each13static_kernelINS2_12policy_hub_t12policy_500_tElNS2_12op_wrapper_tIlZN46_INTERNAL_16621f9a_15_SparseMatMul_cu_9a0a82042at6native48_GLOBAL__N__16621f9a_15_SparseMatMul_cu_9a0a820432sparse_sparse_matmul_cuda_kernelIN3c104HalfEEEvRNS8_6TensorERKSE_SH_EUllE_N6thrust23THRUST_300001_SM_800_NS17counting_iteratorIlNSK_11use_defaultESM_SM_EEEEEEvT0_T1_ --------------------------
	.section	.text._ZN3cub17CUB_300001_SM_8006detail8for_each13static_kernelINS2_12policy_hub_t12policy_500_tElNS2_12op_wrapper_tIlZN46_INTERNAL_16621f9a_15_SparseMatMul_cu_9a0a82042at6native48_GLOBAL__N__16621f9a_15_SparseMatMul_cu_9a0a820432sparse_sparse_matmul_cuda_kernelIN3c104HalfEEEvRNS8_6TensorERKSE_SH_EUllE_N6thrust23THRUST_300001_SM_800_NS17counting_iteratorIlNSK_11use_defaultESM_SM_EEEEEEvT0_T1_,"ax",@progbits
	.sectioninfo	@"SHI_REGISTERS=16"
	.align	128
        .global         _ZN3cub17CUB_300001_SM_8006detail8for_each13static_kernelINS2_12policy_hub_t12policy_500_tElNS2_12op_wrapper_tIlZN46_INTERNAL_16621f9a_15_SparseMatMul_cu_9a0a82042at6native48_GLOBAL__N__16621f9a_15_SparseMatMul_cu_9a0a820432sparse_sparse_matmul_cuda_kernelIN3c104HalfEEEvRNS8_6TensorERKSE_SH_EUllE_N6thrust23THRUST_300001_SM_800_NS17counting_iteratorIlNSK_11use_defaultESM_SM_EEEEEEvT0_T1_
        .type           _ZN3cub17CUB_300001_SM_8006detail8for_each13static_kernelINS2_12policy_hub_t12policy_500_tElNS2_12op_wrapper_tIlZN46_INTERNAL_16621f9a_15_SparseMatMul_cu_9a0a82042at6native48_GLOBAL__N__16621f9a_15_SparseMatMul_cu_9a0a820432sparse_sparse_matmul_cuda_kernelIN3c104HalfEEEvRNS8_6TensorERKSE_SH_EUllE_N6thrust23THRUST_300001_SM_800_NS17counting_iteratorIlNSK_11use_defaultESM_SM_EEEEEEvT0_T1_,@function
        .size           _ZN3cub17CUB_300001_SM_8006detail8for_each13static_kernelINS2_12policy_hub_t12policy_500_tElNS2_12op_wrapper_tIlZN46_INTERNAL_16621f9a_15_SparseMatMul_cu_9a0a82042at6native48_GLOBAL__N__16621f9a_15_SparseMatMul_cu_9a0a820432sparse_sparse_matmul_cuda_kernelIN3c104HalfEEEvRNS8_6TensorERKSE_SH_EUllE_N6thrust23THRUST_300001_SM_800_NS17counting_iteratorIlNSK_11use_defaultESM_SM_EEEEEEvT0_T1_,(.L_x_88 - _ZN3cub17CUB_300001_SM_8006detail8for_each13static_kernelINS2_12policy_hub_t12policy_500_tElNS2_12op_wrapper_tIlZN46_INTERNAL_16621f9a_15_SparseMatMul_cu_9a0a82042at6native48_GLOBAL__N__16621f9a_15_SparseMatMul_cu_9a0a820432sparse_sparse_matmul_cuda_kernelIN3c104HalfEEEvRNS8_6TensorERKSE_SH_EUllE_N6thrust23THRUST_300001_SM_800_NS17counting_iteratorIlNSK_11use_defaultESM_SM_EEEEEEvT0_T1_)
        .other          _ZN3cub17CUB_300001_SM_8006detail8for_each13static_kernelINS2_12policy_hub_t12policy_500_tElNS2_12op_wrapper_tIlZN46_INTERNAL_16621f9a_15_SparseMatMul_cu_9a0a82042at6native48_GLOBAL__N__16621f9a_15_SparseMatMul_cu_9a0a820432sparse_sparse_matmul_cuda_kernelIN3c104HalfEEEvRNS8_6TensorERKSE_SH_EUllE_N6thrust23THRUST_300001_SM_800_NS17counting_iteratorIlNSK_11use_defaultESM_SM_EEEEEEvT0_T1_,@"STO_CUDA_ENTRY STV_DEFAULT"
_ZN3cub17CUB_300001_SM_8006detail8for_each13static_kernelINS2_12policy_hub_t12policy_500_tElNS2_12op_wrapper_tIlZN46_INTERNAL_16621f9a_15_SparseMatMul_cu_9a0a82042at6native48_GLOBAL__N__16621f9a_15_SparseMatMul_cu_9a0a820432sparse_sparse_matmul_cuda_kernelIN3c104HalfEEEvRNS8_6TensorERKSE_SH_EUllE_N6thrust23THRUST_300001_SM_800_NS17counting_iteratorIlNSK_11use_defaultESM_SM_EEEEEEvT0_T1_:
.text._ZN3cub17CUB_300001_SM_8006detail8for_each13static_kernelINS2_12policy_hub_t12policy_500_tElNS2_12op_wrapper_tIlZN46_INTERNAL_16621f9a_15_SparseMatMul_cu_9a0a82042at6native48_GLOBAL__N__16621f9a_15_SparseMatMul_cu_9a0a820432sparse_sparse_matmul_cuda_kernelIN3c104HalfEEEvRNS8_6TensorERKSE_SH_EUllE_N6thrust23THRUST_300001_SM_800_NS17counting_iteratorIlNSK_11use_defaultESM_SM_EEEEEEvT0_T1_:
        /* <DEDUP_REMOVED lines=27> */
.L_x_21:
[----:B------:R0:W-:Y:S04]  /*01b0*/  STG.E.64 [R8.64], R4 ;  /* 0x0000000408007986 */ /* 0x0001e8000c101b04 */
[----:B------:R-:W2:Y:S01]  /*01c0*/  LDG.E R11, [R2.64+0x4] ;  /* 0x00000404020b7981 */ /* 0x000ea2000c1e1900 */
[----:B------:R-:W-:Y:S02]  /*01d0*/  IADD3 R6, R6, 0x1, RZ ;  /* 0x0000000106067810 */ /* 0x000fe40007ffe0ff */
[----:B0-----:R-:W-:-:S05]  /*01e0*/  IADD3 R8, P1, R8, 0x8, RZ ;  /* 0x0000000808087810 */ /* 0x001fca0007f3e0ff */
[----:B------:R-:W-:Y:S01]  /*01f0*/  IMAD.X R9, RZ, RZ, R9, P1 ;  /* 0x000000ffff097224 */ /* 0x000fe200008e0609 */
[----:B--2---:R-:W-:-:S13]  /*0200*/  ISETP.GE.AND P0, PT, R6, R11, PT ;  /* 0x0000000b0600720c */ /* 0x004fda0003f06270 */
[----:B------:R-:W-:Y:S05]  /*0210*/  @!P0 BRA `(.L_x_21) ;  /* 0xffffff9000008947 */ /* 0x000fea000383ffff */
.L_x_20:
[----:B------:R-:W-:Y:S05]  /*0220*/  BSYNC B0 ;  /* 0x0000000000007941 */ /* 0x000fea0003800000 */
.L_x_19:
        /* <DEDUP_REMOVED lines=13> */
.L_x_22:
        /* <DEDUP_REMOVED lines=8> */
.L_x_18:
[----:B------:R-:W2:Y:S04]  /*0380*/  LDG.E R6, [R2.64] ;  /* 0x0000000402067981 */ /* 0x000ea8000c1e1900 */
[----:B------:R-:W2:Y:S01]  /*0390*/  LDG.E R9, [R2.64+0x4] ;  /* 0x0000040402097981 */ /* 0x000ea2000c1e1900 */
[----:B------:R-:W-:Y:S01]  /*03a0*/  BSSY B0, `(.L_x_23) ;  /* 0x000000c000007945 */ /* 0x000fe20003800000 */
[----:B--2---:R-:W-:-:S13]  /*03b0*/  ISETP.GE.AND P0, PT, R6, R9, PT ;  /* 0x000000090600720c */ /* 0x004fda0003f06270 */
[----:B------:R-:W-:Y:S05]  /*03c0*/  @P0 BRA `(.L_x_24) ;  /* 0x0000009000000947 */ /* 0x000fea0003800000 */
[----:B------:R-:W-:-:S04]  /*03d0*/  IMAD.MOV.U32 R9, RZ, RZ, 0x8 ;  /* 0x00000008ff097424 */ /* 0x000fc800078e00ff */
[----:B------:R-:W-:-:S05]  /*03e0*/  IMAD.WIDE R8, R6, R9, c[0x0][0x170] ;  /* 0x00005c0006087625 */ /* 0x000fca00078e0209 */
.L_x_25:
[----:B------:R0:W-:Y:S04]  /*03f0*/  STG.E.64 [R8.64], R4 ;  /* 0x0000000408007986 */ /* 0x0001e8000c101b04 */
[----:B------:R-:W2:Y:S01]  /*0400*/  LDG.E R11, [R2.64+0x4] ;  /* 0x00000404020b7981 */ /* 0x000ea2000c1e1900 */
[----:B------:R-:W-:Y:S02]  /*0410*/  IADD3 R6, R6, 0x1, RZ ;  /* 0x0000000106067810 */ /* 0x000fe40007ffe0ff */
[----:B0-----:R-:W-:-:S05]  /*0420*/  IADD3 R8, P1, R8, 0x8, RZ ;  /* 0x0000000808087810 */ /* 0x001fca0007f3e0ff */
[----:B------:R-:W-:Y:S01]  /*0430*/  IMAD.X R9, RZ, RZ, R9, P1 ;  /* 0x000000ffff097224 */ /* 0x000fe200008e0609 */
[----:B--2---:R-:W-:-:S13]  /*0440*/  ISETP.GE.AND P0, PT, R6, R11, PT ;  /* 0x0000000b0600720c */ /* 0x004fda0003f06270 */
[----:B------:R-:W-:Y:S05]  /*0450*/  @!P0 BRA `(.L_x_25) ;  /* 0xffffff9000008947 */ /* 0x000fea000383ffff */
.L_x_24:
[----:B------:R-:W-:Y:S05]  /*0460*/  BSYNC B0 ;  /* 0x0000000000007941 */ /* 0x000fea0003800000 */
.L_x_23:
        /* <DEDUP_REMOVED lines=10> */
.L_x_26:
        /* <DEDUP_REMOVED lines=8> */
.L_x_27:
        /* <DEDUP_REMOVED lines=15> */
.L_x_88:


//--------------------- .text._ZN3cub17CUB_300001_SM_8006detail8for_each13static_kernelINS2_12policy_hub_t12policy_500_tElNS2_12op_wrapper_tIlZN46_INTERNAL_16621f9a_15_SparseMatMul_cu_9a0a82042at6native48_GLOBAL__N__16621f9a_15_SparseMatMul_cu_9a0a820432sparse_sparse_matmul_cuda_kernelIN3c107complexIfEEEEvRNS8_6TensorERKSF_SI_EUllE0_N6thrust23THRUST_300001_SM_800_NS17counting_iteratorIlNSL_11use_defaultESN_SN_EEEEEEvT0_T1_ --------------------------
	.section	.text._ZN3cub17CUB_300001_SM_8006detail8for_each13static_kernelINS2_12policy_hub_t12policy_500_tElNS2_12op_wrapper_tIlZN46_INTERNAL_16621f9a_15_SparseMatMul_cu_9a0a82042at6native48_GLOBAL__N__16621f9a_15_SparseMatMul_cu_9a0a820432sparse_sparse_matmul_cuda_kernelIN3c107complexIfEEEEvRNS8_6TensorERKSF_SI_EUllE0_N6thrust23THRUST_300001_SM_800_NS17counting_iteratorIlNSL_11use_defaultESN_SN_EEEEEEvT0_T1_,"ax",@progbits
	.sectioninfo	@"SHI_REGISTERS=20"
	.align	128
        .global         _ZN3cub17CUB_300001_SM_8006detail8for_each13static_kernelINS2_12policy_hub_t12policy_500_tElNS2_12op_wrapper_tIlZN46_INTERNAL_16621f9a_15_SparseMatMul_cu_9a0a82042at6native48_GLOBAL__N__16621f9a_15_SparseMatMul_cu_9a0a820432sparse_sparse_matmul_cuda_kernelIN3c107complexIfEEEEvRNS8_6TensorERKSF_SI_EUllE0_N6thrust23THRUST_300001_SM_800_NS17counting_iteratorIlNSL_11use_defaultESN_SN_EEEEEEvT0_T1_
        .type           _ZN3cub17CUB_300001_SM_8006detail8for_each13static_kernelINS2_12policy_hub_t12policy_500_tElNS2_12op_wrapper_tIlZN46_INTERNAL_16621f9a_15_SparseMatMul_cu_9a0a82042at6native48_GLOBAL__N__16621f9a_15_SparseMatMul_cu_9a0a820432sparse_sparse_matmul_cuda_kernelIN3c107complexIfEEEEvRNS8_6TensorERKSF_SI_EUllE0_N6thrust23THRUST_300001_SM_800_NS17counting_iteratorIlNSL_11use_defaultESN_SN_EEEEEEvT0_T1_,@function
        .size           _ZN3cub17CUB_300001_SM_8006detail8for_each13static_kernelINS2_12policy_hub_t12policy_500_tElNS2_12op_wrapper_tIlZN46_INTERNAL_16621f9a_15_SparseMatMul_cu_9a0a82042at6native48_GLOBAL__N__16621f9a_15_SparseMatMul_cu_9a0a820432sparse_sparse_matmul_cuda_kernelIN3c107complexIfEEEEvRNS8_6TensorERKSF_SI_EUllE0_N6thrust23THRUST_300001_SM_800_NS17counting_iteratorIlNSL_11use_defaultESN_SN_EEEEEEvT0_T1_,(.L_x_89 - _ZN3cub17CUB_300001_SM_8006detail8for_each13static_kernelINS2_12policy_hub_t12policy_500_tElNS2_12op_wrapper_tIlZN46_INTERNAL_16621f9a_15_SparseMatMul_cu_9a0a82042at6native48_GLOBAL__N__16621f9a_15_SparseMatMul_cu_9a0a820432sparse_sparse_matmul_cuda_kernelIN3c107complexIfEEEEvRNS8_6TensorERKSF_SI_EUllE0_N6thrust23THRUST_300001_SM_800_NS17counting_iteratorIlNSL_11use_defaultESN_SN_EEEEEEvT0_T1_)
        .other          _ZN3cub17CUB_300001_SM_8006detail8for_each13static_kernelINS2_12policy_hub_t12policy_500_tElNS2_12op_wrapper_tIlZN46_INTERNAL_16621f9a_15_SparseMatMul_cu_9a0a82042at6native48_GLOBAL__N__16621f9a_15_SparseMatMul_cu_9a0a820432sparse_sparse_matmul_cuda_kernelIN3c107complexIfEEEEvRNS8_6TensorERKSF_SI_EUllE0_N6thrust23THRUST_300001_SM_800_NS17counting_iteratorIlNSL_11use_defaultESN_SN_EEEEEEvT0_T1_,@"STO_CUDA_ENTRY STV_DEFAULT"
_ZN3cub17CUB_300001_SM_8006detail8for_each13static_kernelINS2_12policy_hub_t12policy_500_tElNS2_12op_wrapper_tIlZN46_INTERNAL_16621f9a_15_SparseMatMul_cu_9a0a82042at6native48_GLOBAL__N__16621f9a_15_SparseMatMul_cu_9a0a820432sparse_sparse_matmul_cuda_kernelIN3c107complexIfEEEEvRNS8_6TensorERKSF_SI_EUllE0_N6thrust23THRUST_300001_SM_800_NS17counting_iteratorIlNSL_11use_defaultESN_SN_EEEEEEvT0_T1_:
.text._ZN3cub17CUB_300001_SM_8006detail8for_each13static_kernelINS2_12policy_hub_t12policy_500_tElNS2_12op_wrapper_tIlZN46_INTERNAL_16621f9a_15_SparseMatMul_cu_9a0a82042at6native48_GLOBAL__N__16621f9a_15_SparseMatMul_cu_9a0a820432sparse_sparse_matmul_cuda_kernelIN3c107complexIfEEEEvRNS8_6TensorERKSF_SI_EUllE0_N6thrust23THRUST_300001_SM_800_NS17counting_iteratorIlNSL_11use_defaultESN_SN_EEEEEEvT0_T1_:
        /* <DEDUP_REMOVED lines=43> */
.L_x_30:
[----:B------:R-:W-:Y:S05]  /*02b0*/  BSYNC B0 ;  /* 0x0000000000007941 */ /* 0x000fea0003800000 */
.L_x_29:
[----:B------:R-:W-:Y:S05]  /*02c0*/  @!P1 EXIT ;  /* 0x000000000000994d */ /* 0x000fea0003800000 */
[----:B0-----:R-:W2:Y:S02]  /*02d0*/  LDG.E R6, [R4.64] ;  /* 0x0000000404067981 */ /* 0x001ea4000c1e1900 */
[----:B--2---:R-:W-:-:S05]  /*02e0*/  SHF.R.S32.HI R7, RZ, 0x1f, R6 ;  /* 0x0000001fff077819 */ /* 0x004fca0000011406 */
[----:B------:R-:W-:Y:S01]  /*02f0*/  STG.E.64 [R2.64+0x800], R6 ;  /* 0x0008000602007986 */ /* 0x000fe2000c101b04 */
[----:B------:R-:W-:Y:S05]  /*0300*/  EXIT ;  /* 0x000000000000794d */ /* 0x000fea0003800000 */
.L_x_28:
[----:B------:R-:W2:Y:S02]  /*0310*/  LDG.E R6, [R10.64] ;  /* 0x000000040a067981 */ /* 0x000ea4000c1e1900 */
[----:B--2---:R-:W-:-:S05]  /*0320*/  SHF.R.S32.HI R7, RZ, 0x1f, R6 ;  /* 0x0000001fff077819 */ /* 0x004fca0000011406 */
[----:B------:R-:W-:Y:S04]  /*0330*/  STG.E.64 [R2.64], R6 ;  /* 0x0000000602007986 */ /* 0x000fe8000c101b04 */
[----:B------:R-:W2:Y:S02]  /*0340*/  LDG.E R8, [R4.64] ;  /* 0x0000000404087981 */ /* 0x000ea4000c1e1900 */
[----:B--2---:R-:W-:-:S05]  /*0350*/  SHF.R.S32.HI R9, RZ, 0x1f, R8 ;  /* 0x0000001fff097819 */ /* 0x004fca0000011408 */
[----:B------:R-:W-:Y:S01]  /*0360*/  STG.E.64 [R2.64+0x800], R8 ;  /* 0x0008000802007986 */ /* 0x000fe2000c101b04 */
[----:B------:R-:W-:Y:S05]  /*0370*/  EXIT ;  /* 0x000000000000794d */ /* 0x000fea0003800000 */
.L_x_31:
        /* <DEDUP_REMOVED lines=16> */
.L_x_89:


//--------------------- .text._ZN3cub17CUB_300001_SM_8006detail8for_each13static_kernelINS2_12policy_hub_t12policy_500_tElNS2_12op_wrapper_tIlZN46_INTERNAL_16621f9a_15_SparseMatMul_cu_9a0a82042at6native48_GLOBAL__N__16621f9a_15_SparseMatMul_cu_9a0a820432sparse_sparse_matmul_cuda_kernelIN3c107complexIfEEEEvRNS8_6TensorERKSF_SI_EUllE_N6thrust23THRUST_300001_SM_800_NS17counting_iteratorIlNSL_11use_defaultESN_SN_EEEEEEvT0_T1_ --------------------------
	.section	.text._ZN3cub17CUB_300001_SM_8006detail8for_each13static_kernelINS2_12policy_hub_t12policy_500_tElNS2_12op_wrapper_tIlZN46_INTERNAL_16621f9a_15_SparseMatMul_cu_9a0a82042at6native48_GLOBAL__N__16621f9a_15_SparseMatMul_cu_9a0a820432sparse_sparse_matmul_cuda_kernelIN3c107complexIfEEEEvRNS8_6TensorERKSF_SI_EUllE_N6thrust23THRUST_300001_SM_800_NS17counting_iteratorIlNSL_11use_defaultESN_SN_EEEEEEvT0_T1_,"ax",@progbits
	.sectioninfo	@"SHI_REGISTERS=16"
	.align	128
        .global         _ZN3cub17CUB_300001_SM_8006detail8for_each13static_kernelINS2_12policy_hub_t12policy_500_tElNS2_12op_wrapper_tIlZN46_INTERNAL_16621f9a_15_SparseMatMul_cu_9a0a82042at6native48_GLOBAL__N__16621f9a_15_SparseMatMul_cu_9a0a820432sparse_sparse_matmul_cuda_kernelIN3c107complexIfEEEEvRNS8_6TensorERKSF_SI_EUllE_N6thrust23THRUST_300001_SM_800_NS17counting_iteratorIlNSL_11use_defaultESN_SN_EEEEEEvT0_T1_
        .type           _ZN3cub17CUB_300001_SM_8006detail8for_each13static_kernelINS2_12policy_hub_t12policy_500_tElNS2_12op_wrapper_tIlZN46_INTERNAL_16621f9a_15_SparseMatMul_cu_9a0a82042at6native48_GLOBAL__N__16621f9a_15_SparseMatMul_cu_9a0a820432sparse_sparse_matmul_cuda_kernelIN3c107complexIfEEEEvRNS8_6TensorERKSF_SI_EUllE_N6thrust23THRUST_300001_SM_800_NS17counting_iteratorIlNSL_11use_defaultESN_SN_EEEEEEvT0_T1_,@function
        .size           _ZN3cub17CUB_300001_SM_8006detail8for_each13static_kernelINS2_12policy_hub_t12policy_500_tElNS2_12op_wrapper_tIlZN46_INTERNAL_16621f9a_15_SparseMatMul_cu_9a0a82042at6native48_GLOBAL__N__16621f9a_15_SparseMatMul_cu_9a0a820432sparse_sparse_matmul_cuda_kernelIN3c107complexIfEEEEvRNS8_6TensorERKSF_SI_EUllE_N6thrust23THRUST_300001_SM_800_NS17counting_iteratorIlNSL_11use_defaultESN_SN_EEEEEEvT0_T1_,(.L_x_90 - _ZN3cub17CUB_300001_SM_8006detail8for_each13static_kernelINS2_12policy_hub_t12policy_500_tElNS2_12op_wrapper_tIlZN46_INTERNAL_16621f9a_15_SparseMatMul_cu_9a0a82042at6native48_GLOBAL__N__16621f9a_15_SparseMatMul_cu_9a0a820432sparse_sparse_matmul_cuda_kernelIN3c107complexIfEEEEvRNS8_6TensorERKSF_SI_EUllE_N6thrust23THRUST_300001_SM_800_NS17counting_iteratorIlNSL_11use_defaultESN_SN_EEEEEEvT0_T1_)
        .other          _ZN3cub17CUB_300001_SM_8006detail8for_each13static_kernelINS2_12policy_hub_t12policy_500_tElNS2_12op_wrapper_tIlZN46_INTERNAL_16621f9a_15_SparseMatMul_cu_9a0a82042at6native48_GLOBAL__N__16621f9a_15_SparseMatMul_cu_9a0a820432sparse_sparse_matmul_cuda_kernelIN3c107complexIfEEEEvRNS8_6TensorERKSF_SI_EUllE_N6thrust23THRUST_300001_SM_800_NS17counting_iteratorIlNSL_11use_defaultESN_SN_EEEEEEvT0_T1_,@"STO_CUDA_ENTRY STV_DEFAULT"
_ZN3cub17CUB_300001_SM_8006detail8for_each13static_kernelINS2_12policy_hub_t12policy_500_tElNS2_12op_wrapper_tIlZN46_INTERNAL_16621f9a_15_SparseMatMul_cu_9a0a82042at6native48_GLOBAL__N__16621f9a_15_SparseMatMul_cu_9a0a820432sparse_sparse_matmul_cuda_kernelIN3c107complexIfEEEEvRNS8_6TensorERKSF_SI_EUllE_N6thrust23THRUST_300001_SM_800_NS17counting_iteratorIlNSL_11use_defaultESN_SN_EEEEEEvT0_T1_:
.text._ZN3cub17CUB_300001_SM_8006detail8for_each13static_kernelINS2_12policy_hub_t12policy_500_tElNS2_12op_wrapper_tIlZN46_INTERNAL_16621f9a_15_SparseMatMul_cu_9a0a82042at6native48_GLOBAL__N__16621f9a_15_SparseMatMul_cu_9a0a820432sparse_sparse_matmul_cuda_kernelIN3c107complexIfEEEEvRNS8_6TensorERKSF_SI_EUllE_N6thrust23THRUST_300001_SM_800_NS17counting_iteratorIlNSL_11use_defaultESN_SN_EEEEEEvT0_T1_:
        /* <DEDUP_REMOVED lines=27> */
.L_x_35:
[----:B------:R0:W-:Y:S04]  /*01b0*/  STG.E.64 [R8.64], R4 ;  /* 0x0000000408007986 */ /* 0x0001e8000c101b04 */
[----:B------:R-:W2:Y:S01]  /*01c0*/  LDG.E R11, [R2.64+0x4] ;  /* 0x00000404020b7981 */ /* 0x000ea2000c1e1900 */
[----:B------:R-:W-:Y:S02]  /*01d0*/  IADD3 R6, R6, 0x1, RZ ;  /* 0x0000000106067810 */ /* 0x000fe40007ffe0ff */
[----:B0-----:R-:W-:-:S05]  /*01e0*/  IADD3 R8, P1, R8, 0x8, RZ ;  /* 0x0000000808087810 */ /* 0x001fca0007f3e0ff */
[----:B------:R-:W-:Y:S01]  /*01f0*/  IMAD.X R9, RZ, RZ, R9, P1 ;  /* 0x000000ffff097224 */ /* 0x000fe200008e0609 */
[----:B--2---:R-:W-:-:S13]  /*0200*/  ISETP.GE.AND P0, PT, R6, R11, PT ;  /* 0x0000000b0600720c */ /* 0x004fda0003f06270 */
[----:B------:R-:W-:Y:S05]  /*0210*/  @!P0 BRA `(.L_x_35) ;  /* 0xffffff9000008947 */ /* 0x000fea000383ffff */
.L_x_34:
[----:B------:R-:W-:Y:S05]  /*0220*/  BSYNC B0 ;  /* 0x0000000000007941 */ /* 0x000fea0003800000 */
.L_x_33:
        /* <DEDUP_REMOVED lines=13> */
.L_x_36:
        /* <DEDUP_REMOVED lines=8> */
.L_x_32:
[----:B------:R-:W2:Y:S04]  /*0380*/  LDG.E R6, [R2.64] ;  /* 0x0000000402067981 */ /* 0x000ea8000c1e1900 */
[----:B------:R-:W2:Y:S01]  /*0390*/  LDG.E R9, [R2.64+0x4] ;  /* 0x0000040402097981 */ /* 0x000ea2000c1e1900 */
[----:B------:R-:W-:Y:S01]  /*03a0*/  BSSY B0, `(.L_x_37) ;  /* 0x000000c000007945 */ /* 0x000fe20003800000 */
[----:B--2---:R-:W-:-:S13]  /*03b0*/  ISETP.GE.AND P0, PT, R6, R9, PT ;  /* 0x000000090600720c */ /* 0x004fda0003f06270 */
[----:B------:R-:W-:Y:S05]  /*03c0*/  @P0 BRA `(.L_x_38) ;  /* 0x0000009000000947 */ /* 0x000fea0003800000 */
[----:B------:R-:W-:-:S04]  /*03d0*/  IMAD.MOV.U32 R9, RZ, RZ, 0x8 ;  /* 0x00000008ff097424 */ /* 0x000fc800078e00ff */
[----:B------:R-:W-:-:S05]  /*03e0*/  IMAD.WIDE R8, R6, R9, c[0x0][0x170] ;  /* 0x00005c0006087625 */ /* 0x000fca00078e0209 */
.L_x_39:
[----:B------:R0:W-:Y:S04]  /*03f0*/  STG.E.64 [R8.64], R4 ;  /* 0x0000000408007986 */ /* 0x0001e8000c101b04 */
[----:B------:R-:W2:Y:S01]  /*0400*/  LDG.E R11, [R2.64+0x4] ;  /* 0x00000404020b7981 */ /* 0x000ea2000c1e1900 */
[----:B------:R-:W-:Y:S02]  /*0410*/  IADD3 R6, R6, 0x1, RZ ;  /* 0x0000000106067810 */ /* 0x000fe40007ffe0ff */
[----:B0-----:R-:W-:-:S05]  /*0420*/  IADD3 R8, P1, R8, 0x8, RZ ;  /* 0x0000000808087810 */ /* 0x001fca0007f3e0ff */
[----:B------:R-:W-:Y:S01]  /*0430*/  IMAD.X R9, RZ, RZ, R9, P1 ;  /* 0x000000ffff097224 */ /* 0x000fe200008e0609 */
[----:B--2---:R-:W-:-:S13]  /*0440*/  ISETP.GE.AND P0, PT, R6, R11, PT ;  /* 0x0000000b0600720c */ /* 0x004fda0003f06270 */
[----:B------:R-:W-:Y:S05]  /*0450*/  @!P0 BRA `(.L_x_39) ;  /* 0xffffff9000008947 */ /* 0x000fea000383ffff */
.L_x_38:
[----:B------:R-:W-:Y:S05]  /*0460*/  BSYNC B0 ;  /* 0x0000000000007941 */ /* 0x000fea0003800000 */
.L_x_37:
        /* <DEDUP_REMOVED lines=10> */
.L_x_40:
        /* <DEDUP_REMOVED lines=8> */
.L_x_41:
        /* <DEDUP_REMOVED lines=15> */
.L_x_90:


//--------------------- .text._ZN3cub17CUB_300001_SM_8006detail8for_each13static_kernelINS2_12policy_hub_t12policy_500_tElNS2_12op_wrapper_tIlZN46_INTERNAL_16621f9a_15_SparseMatMul_cu_9a0a82042at6native48_GLOBAL__N__16621f9a_15_SparseMatMul_cu_9a0a820432sparse_sparse_matmul_cuda_kernelIN3c107complexIdEEEEvRNS8_6TensorERKSF_SI_EUllE0_N6thrust23THRUST_300001_SM_800_NS17counting_iteratorIlNSL_11use_defaultESN_SN_EEEEEEvT0_T1_ --------------------------
	.section	.text._ZN3cub17CUB_300001_SM_8006detail8for_each13static_kernelINS2_12policy_hub_t12policy_500_tElNS2_12op_wrapper_tIlZN46_INTERNAL_16621f9a_15_SparseMatMul_cu_9a0a82042at6native48_GLOBAL__N__16621f9a_15_SparseMatMul_cu_9a0a820432sparse_sparse_matmul_cuda_kernelIN3c107complexIdEEEEvRNS8_6TensorERKSF_SI_EUllE0_N6thrust23THRUST_300001_SM_800_NS17counting_iteratorIlNSL_11use_defaultESN_SN_EEEEEEvT0_T1_,"ax",@progbits
	.sectioninfo	@"SHI_REGISTERS=20"
	.align	128
        .global         _ZN3cub17CUB_300001_SM_8006detail8for_each13static_kernelINS2_12policy_hub_t12policy_500_tElNS2_12op_wrapper_tIlZN46_INTERNAL_16621f9a_15_SparseMatMul_cu_9a0a82042at6native48_GLOBAL__N__16621f9a_15_SparseMatMul_cu_9a0a820432sparse_sparse_matmul_cuda_kernelIN3c107complexIdEEEEvRNS8_6TensorERKSF_SI_EUllE0_N6thrust23THRUST_300001_SM_800_NS17counting_iteratorIlNSL_11use_defaultESN_SN_EEEEEEvT0_T1_
        .type           _ZN3cub17CUB_300001_SM_8006detail8for_each13static_kernelINS2_12policy_hub_t12policy_500_tElNS2_12op_wrapper_tIlZN46_INTERNAL_16621f9a_15_SparseMatMul_cu_9a0a82042at6native48_GLOBAL__N__16621f9a_15_SparseMatMul_cu_9a0a820432sparse_sparse_matmul_cuda_kernelIN3c107complexIdEEEEvRNS8_6TensorERKSF_SI_EUllE0_N6thrust23THRUST_300001_SM_800_NS17counting_iteratorIlNSL_11use_defaultESN_SN_EEEEEEvT0_T1_,@function
        .size           _ZN3cub17CUB_300001_SM_8006detail8for_each13static_kernelINS2_12policy_hub_t12policy_500_tElNS2_12op_wrapper_tIlZN46_INTERNAL_16621f9a_15_SparseMatMul_cu_9a0a82042at6native48_GLOBAL__N__16621f9a_15_SparseMatMul_cu_9a0a820432sparse_sparse_matmul_cuda_kernelIN3c107complexIdEEEEvRNS8_6TensorERKSF_SI_EUllE0_N6thrust23THRUST_300001_SM_800_NS17counting_iteratorIlNSL_11use_defaultESN_SN_EEEEEEvT0_T1_,(.L_x_91 - _ZN3cub17CUB_300001_SM_8006detail8for_each13static_kernelINS2_12policy_hub_t12policy_500_tElNS2_12op_wrapper_tIlZN46_INTERNAL_16621f9a_15_SparseMatMul_cu_9a0a82042at6native48_GLOBAL__N__16621f9a_15_SparseMatMul_cu_9a0a820432sparse_sparse_matmul_cuda_kernelIN3c107complexIdEEEEvRNS8_6TensorERKSF_SI_EUllE0_N6thrust23THRUST_300001_SM_800_NS17counting_iteratorIlNSL_11use_defaultESN_SN_EEEEEEvT0_T1_)
        .other          _ZN3cub17CUB_300001_SM_8006detail8for_each13static_kernelINS2_12policy_hub_t12policy_500_tElNS2_12op_wrapper_tIlZN46_INTERNAL_16621f9a_15_SparseMatMul_cu_9a0a82042at6native48_GLOBAL__N__16621f9a_15_SparseMatMul_cu_9a0a820432sparse_sparse_matmul_cuda_kernelIN3c107complexIdEEEEvRNS8_6TensorERKSF_SI_EUllE0_N6thrust23THRUST_300001_SM_800_NS17counting_iteratorIlNSL_11use_defaultESN_SN_EEEEEEvT0_T1_,@"STO_CUDA_ENTRY STV_DEFAULT"
_ZN3cub17CUB_300001_SM_8006detail8for_each13static_kernelINS2_12policy_hub_t12policy_500_tElNS2_12op_wrapper_tIlZN46_INTERNAL_16621f9a_15_SparseMatMul_cu_9a0a82042at6native48_GLOBAL__N__16621f9a_15_SparseMatMul_cu_9a0a820432sparse_sparse_matmul_cuda_kernelIN3c107complexIdEEEEvRNS8_6TensorERKSF_SI_EUllE0_N6thrust23THRUST_300001_SM_800_NS17counting_iteratorIlNSL_11use_defaultESN_SN_EEEEEEvT0_T1_:
.text._ZN3cub17CUB_300001_SM_8006detail8for_each13static_kernelINS2_12policy_hub_t12policy_500_tElNS2_12op_wrapper_tIlZN46_INTERNAL_16621f9a_15_SparseMatMul_cu_9a0a82042at6native48_GLOBAL__N__16621f9a_15_SparseMatMul_cu_9a0a820432sparse_sparse_matmul_cuda_kernelIN3c107complexIdEEEEvRNS8_6TensorERKSF_SI_EUllE0_N6thrust23THRUST_300001_SM_800_NS17counting_iteratorIlNSL_11use_defaultESN_SN_EEEEEEvT0_T1_:
        /* <DEDUP_REMOVED lines=43> */
.L_x_44:
[----:B------:R-:W-:Y:S05]  /*02b0*/  BSYNC B0 ;  /* 0x0000000000007941 */ /* 0x000fea0003800000 */
.L_x_43:
[----:B------:R-:W-:Y:S05]  /*02c0*/  @!P1 EXIT ;  /* 0x000000000000994d */ /* 0x000fea0003800000 */
[----:B0-----:R-:W2:Y:S02]  /*02d0*/  LDG.E R6, [R4.64] ;  /* 0x0000000404067981 */ /* 0x001ea4000c1e1900 */
[----:B--2---:R-:W-:-:S05]  /*02e0*/  SHF.R.S32.HI R7, RZ, 0x1f, R6 ;  /* 0x0000001fff077819 */ /* 0x004fca0000011406 */
[----:B------:R-:W-:Y:S01]  /*02f0*/  STG.E.64 [R2.64+0x800], R6 ;  /* 0x0008000602007986 */ /* 0x000fe2000c101b04 */
[----:B------:R-:W-:Y:S05]  /*0300*/  EXIT ;  /* 0x000000000000794d */ /* 0x000fea0003800000 */
.L_x_42:
[----:B------:R-:W2:Y:S02]  /*0310*/  LDG.E R6, [R10.64] ;  /* 0x000000040a067981 */ /* 0x000ea4000c1e1900 */
[----:B--2---:R-:W-:-:S05]  /*0320*/  SHF.R.S32.HI R7, RZ, 0x1f, R6 ;  /* 0x0000001fff077819 */ /* 0x004fca0000011406 */
[----:B------:R-:W-:Y:S04]  /*0330*/  STG.E.64 [R2.64], R6 ;  /* 0x0000000602007986 */ /* 0x000fe8000c101b04 */
[----:B------:R-:W2:Y:S02]  /*0340*/  LDG.E R8, [R4.64] ;  /* 0x0000000404087981 */ /* 0x000ea4000c1e1900 */
[----:B--2---:R-:W-:-:S05]  /*0350*/  SHF.R.S32.HI R9, RZ, 0x1f, R8 ;  /* 0x0000001fff097819 */ /* 0x004fca0000011408 */
[----:B------:R-:W-:Y:S01]  /*0360*/  STG.E.64 [R2.64+0x800], R8 ;  /* 0x0008000802007986 */ /* 0x000fe2000c101b04 */
[----:B------:R-:W-:Y:S05]  /*0370*/  EXIT ;  /* 0x000000000000794d */ /* 0x000fea0003800000 */
.L_x_45:
        /* <DEDUP_REMOVED lines=16> */
.L_x_91:


//--------------------- .text._ZN3cub17CUB_300001_SM_8006detail8for_each13static_kernelINS2_12policy_hub_t12policy_500_tElNS2_12op_wrapper_tIlZN46_INTERNAL_16621f9a_15_SparseMatMul_cu_9a0a82042at6native48_GLOBAL__N__16621f9a_15_SparseMatMul_cu_9a0a820432sparse_sparse_matmul_cuda_kernelIN3c107complexIdEEEEvRNS8_6TensorERKSF_SI_EUllE_N6thrust23THRUST_300001_SM_800_NS17counting_iteratorIlNSL_11use_defaultESN_SN_EEEEEEvT0_T1_ --------------------------
	.section	.text._ZN3cub17CUB_300001_SM_8006detail8for_each13static_kernelINS2_12policy_hub_t12policy_500_tElNS2_12op_wrapper_tIlZN46_INTERNAL_16621f9a_15_SparseMatMul_cu_9a0a82042at6native48_GLOBAL__N__16621f9a_15_SparseMatMul_cu_9a0a820432sparse_sparse_matmul_cuda_kernelIN3c107complexIdEEEEvRNS8_6TensorERKSF_SI_EUllE_N6thrust23THRUST_300001_SM_800_NS17counting_iteratorIlNSL_11use_defaultESN_SN_EEEEEEvT0_T1_,"ax",@progbits
	.sectioninfo	@"SHI_REGISTERS=16"
	.align	128
        .global         _ZN3cub17CUB_300001_SM_8006detail8for_each13static_kernelINS2_12policy_hub_t12policy_500_tElNS2_12op_wrapper_tIlZN46_INTERNAL_16621f9a_15_SparseMatMul_cu_9a0a82042at6native48_GLOBAL__N__16621f9a_15_SparseMatMul_cu_9a0a820432sparse_sparse_matmul_cuda_kernelIN3c107complexIdEEEEvRNS8_6TensorERKSF_SI_EUllE_N6thrust23THRUST_300001_SM_800_NS17counting_iteratorIlNSL_11use_defaultESN_SN_EEEEEEvT0_T1_
        .type           _ZN3cub17CUB_300001_SM_8006detail8for_each13static_kernelINS2_12policy_hub_t12policy_500_tElNS2_12op_wrapper_tIlZN46_INTERNAL_16621f9a_15_SparseMatMul_cu_9a0a82042at6native48_GLOBAL__N__16621f9a_15_SparseMatMul_cu_9a0a820432sparse_sparse_matmul_cuda_kernelIN3c107complexIdEEEEvRNS8_6TensorERKSF_SI_EUllE_N6thrust23THRUST_300001_SM_800_NS17counting_iteratorIlNSL_11use_defaultESN_SN_EEEEEEvT0_T1_,@function
        .size           _ZN3cub17CUB_300001_SM_8006detail8for_each13static_kernelINS2_12policy_hub_t12policy_500_tElNS2_12op_wrapper_tIlZN46_INTERNAL_16621f9a_15_SparseMatMul_cu_9a0a82042at6native48_GLOBAL__N__16621f9a_15_SparseMatMul_cu_9a0a820432sparse_sparse_matmul_cuda_kernelIN3c107complexIdEEEEvRNS8_6TensorERKSF_SI_EUllE_N6thrust23THRUST_300001_SM_800_NS17counting_iteratorIlNSL_11use_defaultESN_SN_EEEEEEvT0_T1_,(.L_x_92 - _ZN3cub17CUB_300001_SM_8006detail8for_each13static_kernelINS2_12policy_hub_t12policy_500_tElNS2_12op_wrapper_tIlZN46_INTERNAL_16621f9a_15_SparseMatMul_cu_9a0a82042at6native48_GLOBAL__N__16621f9a_15_SparseMatMul_cu_9a0a820432sparse_sparse_matmul_cuda_kernelIN3c107complexIdEEEEvRNS8_6TensorERKSF_SI_EUllE_N6thrust23THRUST_300001_SM_800_NS17counting_iteratorIlNSL_11use_defaultESN_SN_EEEEEEvT0_T1_)
        .other          _ZN3cub17CUB_300001_SM_8006detail8for_each13static_kernelINS2_12policy_hub_t12policy_500_tElNS2_12op_wrapper_tIlZN46_INTERNAL_16621f9a_15_SparseMatMul_cu_9a0a82042at6native48_GLOBAL__N__16621f9a_15_SparseMatMul_cu_9a0a820432sparse_sparse_matmul_cuda_kernelIN3c107complexIdEEEEvRNS8_6TensorERKSF_SI_EUllE_N6thrust23THRUST_300001_SM_800_NS17counting_iteratorIlNSL_11use_defaultESN_SN_EEEEEEvT0_T1_,@"STO_CUDA_ENTRY STV_DEFAULT"
_ZN3cub17CUB_300001_SM_8006detail8for_each13static_kernelINS2_12policy_hub_t12policy_500_tElNS2_12op_wrapper_tIlZN46_INTERNAL_16621f9a_15_SparseMatMul_cu_9a0a82042at6native48_GLOBAL__N__16621f9a_15_SparseMatMul_cu_9a0a820432sparse_sparse_matmul_cuda_kernelIN3c107complexIdEEEEvRNS8_6TensorERKSF_SI_EUllE_N6thrust23THRUST_300001_SM_800_NS17counting_iteratorIlNSL_11use_defaultESN_SN_EEEEEEvT0_T1_:
.text._ZN3cub17CUB_300001_SM_8006detail8for_each13static_kernelINS2_12policy_hub_t12policy_500_tElNS2_12op_wrapper_tIlZN46_INTERNAL_16621f9a_15_SparseMatMul_cu_9a0a82042at6native48_GLOBAL__N__16621f9a_15_SparseMatMul_cu_9a0a820432sparse_sparse_matmul_cuda_kernelIN3c107complexIdEEEEvRNS8_6TensorERKSF_SI_EUllE_N6thrust23THRUST_300001_SM_800_NS17counting_iteratorIlNSL_11use_defaultESN_SN_EEEEEEvT0_T1_:
        /* <DEDUP_REMOVED lines=27> */
.L_x_49:
[----:B------:R0:W-:Y:S04]  /*01b0*/  STG.E.64 [R8.64], R4 ;  /* 0x0000000408007986 */ /* 0x0001e8000c101b04 */
[----:B------:R-:W2:Y:S01]  /*01c0*/  LDG.E R11, [R2.64+0x4] ;  /* 0x00000404020b7981 */ /* 0x000ea2000c1e1900 */
[----:B------:R-:W-:Y:S02]  /*01d0*/  IADD3 R6, R6, 0x1, RZ ;  /* 0x0000000106067810 */ /* 0x000fe40007ffe0ff */
[----:B0-----:R-:W-:-:S05]  /*01e0*/  IADD3 R8, P1, R8, 0x8, RZ ;  /* 0x0000000808087810 */ /* 0x001fca0007f3e0ff */
[----:B------:R-:W-:Y:S01]  /*01f0*/  IMAD.X R9, RZ, RZ, R9, P1 ;  /* 0x000000ffff097224 */ /* 0x000fe200008e0609 */
[----:B--2---:R-:W-:-:S13]  /*0200*/  ISETP.GE.AND P0, PT, R6, R11, PT ;  /* 0x0000000b0600720c */ /* 0x004fda0003f06270 */
[----:B------:R-:W-:Y:S05]  /*0210*/  @!P0 BRA `(.L_x_49) ;  /* 0xffffff9000008947 */ /* 0x000fea000383ffff */
.L_x_48:
[----:B------:R-:W-:Y:S05]  /*0220*/  BSYNC B0 ;  /* 0x0000000000007941 */ /* 0x000fea0003800000 */
.L_x_47:
        /* <DEDUP_REMOVED lines=13> */
.L_x_50:
        /* <DEDUP_REMOVED lines=8> */
.L_x_46:
[----:B------:R-:W2:Y:S04]  /*0380*/  LDG.E R6, [R2.64] ;  /* 0x0000000402067981 */ /* 0x000ea8000c1e1900 */
[----:B------:R-:W2:Y:S01]  /*0390*/  LDG.E R9, [R2.64+0x4] ;  /* 0x0000040402097981 */ /* 0x000ea2000c1e1900 */
[----:B------:R-:W-:Y:S01]  /*03a0*/  BSSY B0, `(.L_x_51) ;  /* 0x000000c000007945 */ /* 0x000fe20003800000 */
[----:B--2---:R-:W-:-:S13]  /*03b0*/  ISETP.GE.AND P0, PT, R6, R9, PT ;  /* 0x000000090600720c */ /* 0x004fda0003f06270 */
[----:B------:R-:W-:Y:S05]  /*03c0*/  @P0 BRA `(.L_x_52) ;  /* 0x0000009000000947 */ /* 0x000fea0003800000 */
[----:B------:R-:W-:-:S04]  /*03d0*/  IMAD.MOV.U32 R9, RZ, RZ, 0x8 ;  /* 0x00000008ff097424 */ /* 0x000fc800078e00ff */
[----:B------:R-:W-:-:S05]  /*03e0*/  IMAD.WIDE R8, R6, R9, c[0x0][0x170] ;  /* 0x00005c0006087625 */ /* 0x000fca00078e0209 */
.L_x_53:
[----:B------:R0:W-:Y:S04]  /*03f0*/  STG.E.64 [R8.64], R4 ;  /* 0x0000000408007986 */ /* 0x0001e8000c101b04 */
[----:B------:R-:W2:Y:S01]  /*0400*/  LDG.E R11, [R2.64+0x4] ;  /* 0x00000404020b7981 */ /* 0x000ea2000c1e1900 */
[----:B------:R-:W-:Y:S02]  /*0410*/  IADD3 R6, R6, 0x1, RZ ;  /* 0x0000000106067810 */ /* 0x000fe40007ffe0ff */
[----:B0-----:R-:W-:-:S05]  /*0420*/  IADD3 R8, P1, R8, 0x8, RZ ;  /* 0x0000000808087810 */ /* 0x001fca0007f3e0ff */
[----:B------:R-:W-:Y:S01]  /*0430*/  IMAD.X R9, RZ, RZ, R9, P1 ;  /* 0x000000ffff097224 */ /* 0x000fe200008e0609 */
[----:B--2---:R-:W-:-:S13]  /*0440*/  ISETP.GE.AND P0, PT, R6, R11, PT ;  /* 0x0000000b0600720c */ /* 0x004fda0003f06270 */
[----:B------:R-:W-:Y:S05]  /*0450*/  @!P0 BRA `(.L_x_53) ;  /* 0xffffff9000008947 */ /* 0x000fea000383ffff */
.L_x_52:
[----:B------:R-:W-:Y:S05]  /*0460*/  BSYNC B0 ;  /* 0x0000000000007941 */ /* 0x000fea0003800000 */
.L_x_51:
        /* <DEDUP_REMOVED lines=10> */
.L_x_54:
        /* <DEDUP_REMOVED lines=8> */
.L_x_55:
        /* <DEDUP_REMOVED lines=15> */
.L_x_92:


//--------------------- .text._ZN3cub17CUB_300001_SM_8006detail8for_each13static_kernelINS2_12policy_hub_t12policy_500_tElNS2_12op_wrapper_tIlZN46_INTERNAL_16621f9a_15_SparseMatMul_cu_9a0a82042at6native48_GLOBAL__N__16621f9a_15_SparseMatMul_cu_9a0a820432sparse_sparse_matmul_cuda_kernelIfEEvRNS8_6TensorERKSC_SF_EUllE0_N6thrust23THRUST_300001_SM_800_NS17counting_iteratorIlNSI_11use_defaultESK_SK_EEEEEEvT0_T1_ --------------------------
	.section	.text._ZN3cub17CUB_300001_SM_8006detail8for_each13static_kernelINS2_12policy_hub_t12policy_500_tElNS2_12op_wrapper_tIlZN46_INTERNAL_16621f9a_15_SparseMatMul_cu_9a0a82042at6native48_GLOBAL__N__16621f9a_15_SparseMatMul_cu_9a0a820432sparse_sparse_matmul_cuda_kernelIfEEvRNS8_6TensorERKSC_SF_EUllE0_N6thrust23THRUST_300001_SM_800_NS17counting_iteratorIlNSI_11use_defaultESK_SK_EEEEEEvT0_T1_,"ax",@progbits
	.sectioninfo	@"SHI_REGISTERS=20"
	.align	128
        .global         _ZN3cub17CUB_300001_SM_8006detail8for_each13static_kernelINS2_12policy_hub_t12policy_500_tElNS2_12op_wrapper_tIlZN46_INTERNAL_16621f9a_15_SparseMatMul_cu_9a0a82042at6native48_GLOBAL__N__16621f9a_15_SparseMatMul_cu_9a0a820432sparse_sparse_matmul_cuda_kernelIfEEvRNS8_6TensorERKSC_SF_EUllE0_N6thrust23THRUST_300001_SM_800_NS17counting_iteratorIlNSI_11use_defaultESK_SK_EEEEEEvT0_T1_
        .type           _ZN3cub17CUB_300001_SM_8006detail8for_each13static_kernelINS2_12policy_hub_t12policy_500_tElNS2_12op_wrapper_tIlZN46_INTERNAL_16621f9a_15_SparseMatMul_cu_9a0a82042at6native48_GLOBAL__N__16621f9a_15_SparseMatMul_cu_9a0a820432sparse_sparse_matmul_cuda_kernelIfEEvRNS8_6TensorERKSC_SF_EUllE0_N6thrust23THRUST_300001_SM_800_NS17counting_iteratorIlNSI_11use_defaultESK_SK_EEEEEEvT0_T1_,@function
        .size           _ZN3cub17CUB_300001_SM_8006detail8for_each13static_kernelINS2_12policy_hub_t12policy_500_tElNS2_12op_wrapper_tIlZN46_INTERNAL_16621f9a_15_SparseMatMul_cu_9a0a82042at6native48_GLOBAL__N__16621f9a_15_SparseMatMul_cu_9a0a820432sparse_sparse_matmul_cuda_kernelIfEEvRNS8_6TensorERKSC_SF_EUllE0_N6thrust23THRUST_300001_SM_800_NS17counting_iteratorIlNSI_11use_defaultESK_SK_EEEEEEvT0_T1_,(.L_x_93 - _ZN3cub17CUB_300001_SM_8006detail8for_each13static_kernelINS2_12policy_hub_t12policy_500_tElNS2_12op_wrapper_tIlZN46_INTERNAL_16621f9a_15_SparseMatMul_cu_9a0a82042at6native48_GLOBAL__N__16621f9a_15_SparseMatMul_cu_9a0a820432sparse_sparse_matmul_cuda_kernelIfEEvRNS8_6TensorERKSC_SF_EUllE0_N6thrust23THRUST_300001_SM_800_NS17counting_iteratorIlNSI_11use_defaultESK_SK_EEEEEEvT0_T1_)
        .other          _ZN3cub17CUB_300001_SM_8006detail8for_each13static_kernelINS2_12policy_hub_t12policy_500_tElNS2_12op_wrapper_tIlZN46_INTERNAL_16621f9a_15_SparseMatMul_cu_9a0a82042at6native48_GLOBAL__N__16621f9a_15_SparseMatMul_cu_9a0a820432sparse_sparse_matmul_cuda_kernelIfEEvRNS8_6TensorERKSC_SF_EUllE0_N6thrust23THRUST_300001_SM_800_NS17counting_iteratorIlNSI_11use_defaultESK_SK_EEEEEEvT0_T1_,@"STO_CUDA_ENTRY STV_DEFAULT"
_ZN3cub17CUB_300001_SM_8006detail8for_each13static_kernelINS2_12policy_hub_t12policy_500_tElNS2_12op_wrapper_tIlZN46_INTERNAL_16621f9a_15_SparseMatMul_cu_9a0a82042at6native48_GLOBAL__N__16621f9a_15_SparseMatMul_cu_9a0a820432sparse_sparse_matmul_cuda_kernelIfEEvRNS8_6TensorERKSC_SF_EUllE0_N6thrust23THRUST_300001_SM_800_NS17counting_iteratorIlNSI_11use_defaultESK_SK_EEEEEEvT0_T1_:
.text._ZN3cub17CUB_300001_SM_8006detail8for_each13static_kernelINS2_12policy_hub_t12policy_500_tElNS2_12op_wrapper_tIlZN46_INTERNAL_16621f9a_15_SparseMatMul_cu_9a0a82042at6native48_GLOBAL__N__16621f9a_15_SparseMatMul_cu_9a0a820432sparse_sparse_matmul_cuda_kernelIfEEvRNS8_6TensorERKSC_SF_EUllE0_N6thrust23THRUST_300001_SM_800_NS17counting_iteratorIlNSI_11use_defaultESK_SK_EEEEEEvT0_T1_:
        /* <DEDUP_REMOVED lines=43> */
.L_x_58:
[----:B------:R-:W-:Y:S05]  /*02b0*/  BSYNC B0 ;  /* 0x0000000000007941 */ /* 0x000fea0003800000 */
.L_x_57:
[----:B------:R-:W-:Y:S05]  /*02c0*/  @!P1 EXIT ;  /* 0x000000000000994d */ /* 0x000fea0003800000 */
[----:B0-----:R-:W2:Y:S02]  /*02d0*/  LDG.E R6, [R4.64] ;  /* 0x0000000404067981 */ /* 0x001ea4000c1e1900 */
[----:B--2---:R-:W-:-:S05]  /*02e0*/  SHF.R.S32.HI R7, RZ, 0x1f, R6 ;  /* 0x0000001fff077819 */ /* 0x004fca0000011406 */
[----:B------:R-:W-:Y:S01]  /*02f0*/  STG.E.64 [R2.64+0x800], R6 ;  /* 0x0008000602007986 */ /* 0x000fe2000c101b04 */
[----:B------:R-:W-:Y:S05]  /*0300*/  EXIT ;  /* 0x000000000000794d */ /* 0x000fea0003800000 */
.L_x_56:
[----:B------:R-:W2:Y:S02]  /*0310*/  LDG.E R6, [R10.64] ;  /* 0x000000040a067981 */ /* 0x000ea4000c1e1900 */
[----:B--2---:R-:W-:-:S05]  /*0320*/  SHF.R.S32.HI R7, RZ, 0x1f, R6 ;  /* 0x0000001fff077819 */ /* 0x004fca0000011406 */
[----:B------:R-:W-:Y:S04]  /*0330*/  STG.E.64 [R2.64], R6 ;  /* 0x0000000602007986 */ /* 0x000fe8000c101b04 */
[----:B------:R-:W2:Y:S02]  /*0340*/  LDG.E R8, [R4.64] ;  /* 0x0000000404087981 */ /* 0x000ea4000c1e1900 */
[----:B--2---:R-:W-:-:S05]  /*0350*/  SHF.R.S32.HI R9, RZ, 0x1f, R8 ;  /* 0x0000001fff097819 */ /* 0x004fca0000011408 */
[----:B------:R-:W-:Y:S01]  /*0360*/  STG.E.64 [R2.64+0x800], R8 ;  /* 0x0008000802007986 */ /* 0x000fe2000c101b04 */
[----:B------:R-:W-:Y:S05]  /*0370*/  EXIT ;  /* 0x000000000000794d */ /* 0x000fea0003800000 */
.L_x_59:
        /* <DEDUP_REMOVED lines=16> */
.L_x_93:


//--------------------- .text._ZN3cub17CUB_300001_SM_8006detail8for_each13static_kernelINS2_12policy_hub_t12policy_500_tElNS2_12op_wrapper_tIlZN46_INTERNAL_16621f9a_15_SparseMatMul_cu_9a0a82042at6native48_GLOBAL__N__16621f9a_15_SparseMatMul_cu_9a0a820432sparse_sparse_matmul_cuda_kernelIfEEvRNS8_6TensorERKSC_SF_EUllE_N6thrust23THRUST_300001_SM_800_NS17counting_iteratorIlNSI_11use_defaultESK_SK_EEEEEEvT0_T1_ --------------------------
	.section	.text._ZN3cub17CUB_300001_SM_8006detail8for_each13static_kernelINS2_12policy_hub_t12policy_500_tElNS2_12op_wrapper_tIlZN46_INTERNAL_16621f9a_15_SparseMatMul_cu_9a0a82042at6native48_GLOBAL__N__16621f9a_15_SparseMatMul_cu_9a0a820432sparse_sparse_matmul_cuda_kernelIfEEvRNS8_6TensorERKSC_SF_EUllE_N6thrust23THRUST_300001_SM_800_NS17counting_iteratorIlNSI_11use_defaultESK_SK_EEEEEEvT0_T1_,"ax",@progbits
	.sectioninfo	@"SHI_REGISTERS=16"
	.align	128
        .global         _ZN3cub17CUB_300001_SM_8006detail8for_each13static_kernelINS2_12policy_hub_t12policy_500_tElNS2_12op_wrapper_tIlZN46_INTERNAL_16621f9a_15_SparseMatMul_cu_9a0a82042at6native48_GLOBAL__N__16621f9a_15_SparseMatMul_cu_9a0a820432sparse_sparse_matmul_cuda_kernelIfEEvRNS8_6TensorERKSC_SF_EUllE_N6thrust23THRUST_300001_SM_800_NS17counting_iteratorIlNSI_11use_defaultESK_SK_EEEEEEvT0_T1_
        .type           _ZN3cub17CUB_300001_SM_8006detail8for_each13static_kernelINS2_12policy_hub_t12policy_500_tElNS2_12op_wrapper_tIlZN46_INTERNAL_16621f9a_15_SparseMatMul_cu_9a0a82042at6native48_GLOBAL__N__16621f9a_15_SparseMatMul_cu_9a0a820432sparse_sparse_matmul_cuda_kernelIfEEvRNS8_6TensorERKSC_SF_EUllE_N6thrust23THRUST_300001_SM_800_NS17counting_iteratorIlNSI_11use_defaultESK_SK_EEEEEEvT0_T1_,@function
        .size           _ZN3cub17CUB_300001_SM_8006detail8for_each13static_kernelINS2_12policy_hub_t12policy_500_tElNS2_12op_wrapper_tIlZN46_INTERNAL_16621f9a_15_SparseMatMul_cu_9a0a82042at6native48_GLOBAL__N__16621f9a_15_SparseMatMul_cu_9a0a820432sparse_sparse_matmul_cuda_kernelIfEEvRNS8_6TensorERKSC_SF_EUllE_N6thrust23THRUST_300001_SM_800_NS17counting_iteratorIlNSI_11use_defaultESK_SK_EEEEEEvT0_T1_,(.L_x_94 - _ZN3cub17CUB_300001_SM_8006detail8for_each13static_kernelINS2_12policy_hub_t12policy_500_tElNS2_12op_wrapper_tIlZN46_INTERNAL_16621f9a_15_SparseMatMul_cu_9a0a82042at6native48_GLOBAL__N__16621f9a_15_SparseMatMul_cu_9a0a820432sparse_sparse_matmul_cuda_kernelIfEEvRNS8_6TensorERKSC_SF_EUllE_N6thrust23THRUST_300001_SM_800_NS17counting_iteratorIlNSI_11use_defaultESK_SK_EEEEEEvT0_T1_)
        .other          _ZN3cub17CUB_300001_SM_8006detail8for_each13static_kernelINS2_12policy_hub_t12policy_500_tElNS2_12op_wrapper_tIlZN46_INTERNAL_16621f9a_15_SparseMatMul_cu_9a0a82042at6native48_GLOBAL__N__16621f9a_15_SparseMatMul_cu_9a0a820432sparse_sparse_matmul_cuda_kernelIfEEvRNS8_6TensorERKSC_SF_EUllE_N6thrust23THRUST_300001_SM_800_NS17counting_iteratorIlNSI_11use_defaultESK_SK_EEEEEEvT0_T1_,@"STO_CUDA_ENTRY STV_DEFAULT"
_ZN3cub17CUB_300001_SM_8006detail8for_each13static_kernelINS2_12policy_hub_t12policy_500_tElNS2_12op_wrapper_tIlZN46_INTERNAL_16621f9a_15_SparseMatMul_cu_9a0a82042at6native48_GLOBAL__N__16621f9a_15_SparseMatMul_cu_9a0a820432sparse_sparse_matmul_cuda_kernelIfEEvRNS8_6TensorERKSC_SF_EUllE_N6thrust23THRUST_300001_SM_800_NS17counting_iteratorIlNSI_11use_defaultESK_SK_EEEEEEvT0_T1_:
.text._ZN3cub17CUB_300001_SM_8006detail8for_each13static_kernelINS2_12policy_hub_t12policy_500_tElNS2_12op_wrapper_tIlZN46_INTERNAL_16621f9a_15_SparseMatMul_cu_9a0a82042at6native48_GLOBAL__N__16621f9a_15_SparseMatMul_cu_9a0a820432sparse_sparse_matmul_cuda_kernelIfEEvRNS8_6TensorERKSC_SF_EUllE_N6thrust23THRUST_300001_SM_800_NS17counting_iteratorIlNSI_11use_defaultESK_SK_EEEEEEvT0_T1_:
        /* <DEDUP_REMOVED lines=27> */
.L_x_63:
[----:B------:R0:W-:Y:S04]  /*01b0*/  STG.E.64 [R8.64], R4 ;  /* 0x0000000408007986 */ /* 0x0001e8000c101b04 */
[----:B------:R-:W2:Y:S01]  /*01c0*/  LDG.E R11, [R2.64+0x4] ;  /* 0x00000404020b7981 */ /* 0x000ea2000c1e1900 */
[----:B------:R-:W-:Y:S02]  /*01d0*/  IADD3 R6, R6, 0x1, RZ ;  /* 0x0000000106067810 */ /* 0x000fe40007ffe0ff */
[----:B0-----:R-:W-:-:S05]  /*01e0*/  IADD3 R8, P1, R8, 0x8, RZ ;  /* 0x0000000808087810 */ /* 0x001fca0007f3e0ff */
[----:B------:R-:W-:Y:S01]  /*01f0*/  IMAD.X R9, RZ, RZ, R9, P1 ;  /* 0x000000ffff097224 */ /* 0x000fe200008e0609 */
[----:B--2---:R-:W-:-:S13]  /*0200*/  ISETP.GE.AND P0, PT, R6, R11, PT ;  /* 0x0000000b0600720c */ /* 0x004fda0003f06270 */
[----:B------:R-:W-:Y:S05]  /*0210*/  @!P0 BRA `(.L_x_63) ;  /* 0xffffff9000008947 */ /* 0x000fea000383ffff */
.L_x_62:
[----:B------:R-:W-:Y:S05]  /*0220*/  BSYNC B0 ;  /* 0x0000000000007941 */ /* 0x000fea0003800000 */
.L_x_61:
        /* <DEDUP_REMOVED lines=13> */
.L_x_64:
        /* <DEDUP_REMOVED lines=8> */
.L_x_60:
[----:B------:R-:W2:Y:S04]  /*0380*/  LDG.E R6, [R2.64] ;  /* 0x0000000402067981 */ /* 0x000ea8000c1e1900 */
[----:B------:R-:W2:Y:S01]  /*0390*/  LDG.E R9, [R2.64+0x4] ;  /* 0x0000040402097981 */ /* 0x000ea2000c1e1900 */
[----:B------:R-:W-:Y:S01]  /*03a0*/  BSSY B0, `(.L_x_65) ;  /* 0x000000c000007945 */ /* 0x000fe20003800000 */
[----:B--2---:R-:W-:-:S13]  /*03b0*/  ISETP.GE.AND P0, PT, R6, R9, PT ;  /* 0x000000090600720c */ /* 0x004fda0003f06270 */
[----:B------:R-:W-:Y:S05]  /*03c0*/  @P0 BRA `(.L_x_66) ;  /* 0x0000009000000947 */ /* 0x000fea0003800000 */
[----:B------:R-:W-:-:S04]  /*03d0*/  IMAD.MOV.U32 R9, RZ, RZ, 0x8 ;  /* 0x00000008ff097424 */ /* 0x000fc800078e00ff */
[----:B------:R-:W-:-:S05]  /*03e0*/  IMAD.WIDE R8, R6, R9, c[0x0][0x170] ;  /* 0x00005c0006087625 */ /* 0x000fca00078e0209 */
.L_x_67:
[----:B------:R0:W-:Y:S04]  /*03f0*/  STG.E.64 [R8.64], R4 ;  /* 0x0000000408007986 */ /* 0x0001e8000c101b04 */
[----:B------:R-:W2:Y:S01]  /*0400*/  LDG.E R11, [R2.64+0x4] ;  /* 0x00000404020b7981 */ /* 0x000ea2000c1e1900 */
[----:B------:R-:W-:Y:S02]  /*0410*/  IADD3 R6, R6, 0x1, RZ ;  /* 0x0000000106067810 */ /* 0x000fe40007ffe0ff */
[----:B0-----:R-:W-:-:S05]  /*0420*/  IADD3 R8, P1, R8, 0x8, RZ ;  /* 0x0000000808087810 */ /* 0x001fca0007f3e0ff */
[----:B------:R-:W-:Y:S01]  /*0430*/  IMAD.X R9, RZ, RZ, R9, P1 ;  /* 0x000000ffff097224 */ /* 0x000fe200008e0609 */
[----:B--2---:R-:W-:-:S13]  /*0440*/  ISETP.GE.AND P0, PT, R6, R11, PT ;  /* 0x0000000b0600720c */ /* 0x004fda0003f06270 */
[----:B------:R-:W-:Y:S05]  /*0450*/  @!P0 BRA `(.L_x_67) ;  /* 0xffffff9000008947 */ /* 0x000fea000383ffff */
.L_x_66:
[----:B------:R-:W-:Y:S05]  /*0460*/  BSYNC B0 ;  /* 0x0000000000007941 */ /* 0x000fea0003800000 */
.L_x_65:
        /* <DEDUP_REMOVED lines=10> */
.L_x_68:
        /* <DEDUP_REMOVED lines=8> */
.L_x_69:
        /* <DEDUP_REMOVED lines=15> */
.L_x_94:


//--------------------- .text._ZN3cub17CUB_300001_SM_8006detail8for_each13static_kernelINS2_12policy_hub_t12policy_500_tElNS2_12op_wrapper_tIlZN46_INTERNAL_16621f9a_15_SparseMatMul_cu_9a0a82042at6native48_GLOBAL__N__16621f9a_15_SparseMatMul_cu_9a0a820432sparse_sparse_matmul_cuda_kernelIdEEvRNS8_6TensorERKSC_SF_EUllE0_N6thrust23THRUST_300001_SM_800_NS17counting_iteratorIlNSI_11use_defaultESK_SK_EEEEEEvT0_T1_ --------------------------
	.section	.text._ZN3cub17CUB_300001_SM_8006detail8for_each13static_kernelINS2_12policy_hub_t12policy_500_tElNS2_12op_wrapper_tIlZN46_INTERNAL_16621f9a_15_SparseMatMul_cu_9a0a82042at6native48_GLOBAL__N__16621f9a_15_SparseMatMul_cu_9a0a820432sparse_sparse_matmul_cuda_kernelIdEEvRNS8_6TensorERKSC_SF_EUllE0_N6thrust23THRUST_300001_SM_800_NS17counting_iteratorIlNSI_11use_defaultESK_SK_EEEEEEvT0_T1_,"ax",@progbits
	.sectioninfo	@"SHI_REGISTERS=20"
	.align	128
        .global         _ZN3cub17CUB_300001_SM_8006detail8for_each13static_kernelINS2_12policy_hub_t12policy_500_tElNS2_12op_wrapper_tIlZN46_INTERNAL_16621f9a_15_SparseMatMul_cu_9a0a82042at6native48_GLOBAL__N__16621f9a_15_SparseMatMul_cu_9a0a820432sparse_sparse_matmul_cuda_kernelIdEEvRNS8_6TensorERKSC_SF_EUllE0_N6thrust23THRUST_300001_SM_800_NS17counting_iteratorIlNSI_11use_defaultESK_SK_EEEEEEvT0_T1_
        .type           _ZN3cub17CUB_300001_SM_8006detail8for_each13static_kernelINS2_12policy_hub_t12policy_500_tElNS2_12op_wrapper_tIlZN46_INTERNAL_16621f9a_15_SparseMatMul_cu_9a0a82042at6native48_GLOBAL__N__16621f9a_15_SparseMatMul_cu_9a0a820432sparse_sparse_matmul_cuda_kernelIdEEvRNS8_6TensorERKSC_SF_EUllE0_N6thrust23THRUST_300001_SM_800_NS17counting_iteratorIlNSI_11use_defaultESK_SK_EEEEEEvT0_T1_,@function
        .size           _ZN3cub17CUB_300001_SM_8006detail8for_each13static_kernelINS2_12policy_hub_t12policy_500_tElNS2_12op_wrapper_tIlZN46_INTERNAL_16621f9a_15_SparseMatMul_cu_9a0a82042at6native48_GLOBAL__N__16621f9a_15_SparseMatMul_cu_9a0a820432sparse_sparse_matmul_cuda_kernelIdEEvRNS8_6TensorERKSC_SF_EUllE0_N6thrust23THRUST_300001_SM_800_NS17counting_iteratorIlNSI_11use_defaultESK_SK_EEEEEEvT0_T1_,(.L_x_95 - _ZN3cub17CUB_300001_SM_8006detail8for_each13static_kernelINS2_12policy_hub_t12policy_500_tElNS2_12op_wrapper_tIlZN46_INTERNAL_16621f9a_15_SparseMatMul_cu_9a0a82042at6native48_GLOBAL__N__16621f9a_15_SparseMatMul_cu_9a0a820432sparse_sparse_matmul_cuda_kernelIdEEvRNS8_6TensorERKSC_SF_EUllE0_N6thrust23THRUST_300001_SM_800_NS17counting_iteratorIlNSI_11use_defaultESK_SK_EEEEEEvT0_T1_)
        .other          _ZN3cub17CUB_300001_SM_8006detail8for_each13static_kernelINS2_12policy_hub_t12policy_500_tElNS2_12op_wrapper_tIlZN46_INTERNAL_16621f9a_15_SparseMatMul_cu_9a0a82042at6native48_GLOBAL__N__16621f9a_15_SparseMatMul_cu_9a0a820432sparse_sparse_matmul_cuda_kernelIdEEvRNS8_6TensorERKSC_SF_EUllE0_N6thrust23THRUST_300001_SM_800_NS17counting_iteratorIlNSI_11use_defaultESK_SK_EEEEEEvT0_T1_,@"STO_CUDA_ENTRY STV_DEFAULT"
_ZN3cub17CUB_300001_SM_8006detail8for_each13static_kernelINS2_12policy_hub_t12policy_500_tElNS2_12op_wrapper_tIlZN46_INTERNAL_16621f9a_15_SparseMatMul_cu_9a0a82042at6native48_GLOBAL__N__16621f9a_15_SparseMatMul_cu_9a0a820432sparse_sparse_matmul_cuda_kernelIdEEvRNS8_6TensorERKSC_SF_EUllE0_N6thrust23THRUST_300001_SM_800_NS17counting_iteratorIlNSI_11use_defaultESK_SK_EEEEEEvT0_T1_:
.text._ZN3cub17CUB_300001_SM_8006detail8for_each13static_kernelINS2_12policy_hub_t12policy_500_tElNS2_12op_wrapper_tIlZN46_INTERNAL_16621f9a_15_SparseMatMul_cu_9a0a82042at6native48_GLOBAL__N__16621f9a_15_SparseMatMul_cu_9a0a820432sparse_sparse_matmul_cuda_kernelIdEEvRNS8_6TensorERKSC_SF_EUllE0_N6thrust23THRUST_300001_SM_800_NS17counting_iteratorIlNSI_11use_defaultESK_SK_EEEEEEvT0_T1_:
        /* <DEDUP_REMOVED lines=43> */
.L_x_72:
[----:B------:R-:W-:Y:S05]  /*02b0*/  BSYNC B0 ;  /* 0x0000000000007941 */ /* 0x000fea0003800000 */
.L_x_71:
[----:B------:R-:W-:Y:S05]  /*02c0*/  @!P1 EXIT ;  /* 0x000000000000994d */ /* 0x000fea0003800000 */
[----:B0-----:R-:W2:Y:S02]  /*02d0*/  LDG.E R6, [R4.64] ;  /* 0x0000000404067981 */ /* 0x001ea4000c1e1900 */
[----:B--2---:R-:W-:-:S05]  /*02e0*/  SHF.R.S32.HI R7, RZ, 0x1f, R6 ;  /* 0x0000001fff077819 */ /* 0x004fca0000011406 */
[----:B------:R-:W-:Y:S01]  /*02f0*/  STG.E.64 [R2.64+0x800], R6 ;  /* 0x0008000602007986 */ /* 0x000fe2000c101b04 */
[----:B------:R-:W-:Y:S05]  /*0300*/  EXIT ;  /* 0x000000000000794d */ /* 0x000fea0003800000 */
.L_x_70:
[----:B------:R-:W2:Y:S02]  /*0310*/  LDG.E R6, [R10.64] ;  /* 0x000000040a067981 */ /* 0x000ea4000c1e1900 */
[----:B--2---:R-:W-:-:S05]  /*0320*/  SHF.R.S32.HI R7, RZ, 0x1f, R6 ;  /* 0x0000001fff077819 */ /* 0x004fca0000011406 */
[----:B------:R-:W-:Y:S04]  /*0330*/  STG.E.64 [R2.64], R6 ;  /* 0x0000000602007986 */ /* 0x000fe8000c101b04 */
[----:B------:R-:W2:Y:S02]  /*0340*/  LDG.E R8, [R4.64] ;  /* 0x0000000404087981 */ /* 0x000ea4000c1e1900 */
[----:B--2---:R-:W-:-:S05]  /*0350*/  SHF.R.S32.HI R9, RZ, 0x1f, R8 ;  /* 0x0000001fff097819 */ /* 0x004fca0000011408 */
[----:B------:R-:W-:Y:S01]  /*0360*/  STG.E.64 [R2.64+0x800], R8 ;  /* 0x0008000802007986 */ /* 0x000fe2000c101b04 */
[----:B------:R-:W-:Y:S05]  /*0370*/  EXIT ;  /* 0x000000000000794d */ /* 0x000fea0003800000 */
.L_x_73:
        /* <DEDUP_REMOVED lines=16> */
.L_x_95:


//--------------------- .text._ZN3cub17CUB_300001_SM_8006detail8for_each13static_kernelINS2_12policy_hub_t12policy_500_tElNS2_12op_wrapper_tIlZN46_INTERNAL_16621f9a_15_SparseMatMul_cu_9a0a82042at6native48_GLOBAL__N__16621f9a_15_SparseMatMul_cu_9a0a820432sparse_sparse_matmul_cuda_kernelIdEEvRNS8_6TensorERKSC_SF_EUllE_N6thrust23THRUST_300001_SM_800_NS17counting_iteratorIlNSI_11use_defaultESK_SK_EEEEEEvT0_T1_ --------------------------
	.section	.text._ZN3cub17CUB_300001_SM_8006detail8for_each13static_kernelINS2_12policy_hub_t12policy_500_tElNS2_12op_wrapper_tIlZN46_INTERNAL_16621f9a_15_SparseMatMul_cu_9a0a82042at6native48_GLOBAL__N__16621f9a_15_SparseMatMul_cu_9a0a820432sparse_sparse_matmul_cuda_kernelIdEEvRNS8_6TensorERKSC_SF_EUllE_N6thrust23THRUST_300001_SM_800_NS17counting_iteratorIlNSI_11use_defaultESK_SK_EEEEEEvT0_T1_,"ax",@progbits
	.sectioninfo	@"SHI_REGISTERS=16"
	.align	128
        .global         _ZN3cub17CUB_300001_SM_8006detail8for_each13static_kernelINS2_12policy_hub_t12policy_500_tElNS2_12op_wrapper_tIlZN46_INTERNAL_16621f9a_15_SparseMatMul_cu_9a0a82042at6native48_GLOBAL__N__16621f9a_15_SparseMatMul_cu_9a0a820432sparse_sparse_matmul_cuda_kernelIdEEvRNS8_6TensorERKSC_SF_EUllE_N6thrust23THRUST_300001_SM_800_NS17counting_iteratorIlNSI_11use_defaultESK_SK_EEEEEEvT0_T1_
        .type           _ZN3cub17CUB_300001_SM_8006detail8for_each13static_kernelINS2_12policy_hub_t12policy_500_tElNS2_12op_wrapper_tIlZN46_INTERNAL_16621f9a_15_SparseMatMul_cu_9a0a82042at6native48_GLOBAL__N__16621f9a_15_SparseMatMul_cu_9a0a820432sparse_sparse_matmul_cuda_kernelIdEEvRNS8_6TensorERKSC_SF_EUllE_N6thrust23THRUST_300001_SM_800_NS17counting_iteratorIlNSI_11use_defaultESK_SK_EEEEEEvT0_T1_,@function
        .size           _ZN3cub17CUB_300001_SM_8006detail8for_each13static_kernelINS2_12policy_hub_t12policy_500_tElNS2_12op_wrapper_tIlZN46_INTERNAL_16621f9a_15_SparseMatMul_cu_9a0a82042at6native48_GLOBAL__N__16621f9a_15_SparseMatMul_cu_9a0a820432sparse_sparse_matmul_cuda_kernelIdEEvRNS8_6TensorERKSC_SF_EUllE_N6thrust23THRUST_300001_SM_800_NS17counting_iteratorIlNSI_11use_defaultESK_SK_EEEEEEvT0_T1_,(.L_x_96 - _ZN3cub17CUB_300001_SM_8006detail8for_each13static_kernelINS2_12policy_hub_t12policy_500_tElNS2_12op_wrapper_tIlZN46_INTERNAL_16621f9a_15_SparseMatMul_cu_9a0a82042at6native48_GLOBAL__N__16621f9a_15_SparseMatMul_cu_9a0a820432sparse_sparse_matmul_cuda_kernelIdEEvRNS8_6TensorERKSC_SF_EUllE_N6thrust23THRUST_300001_SM_800_NS17counting_iteratorIlNSI_11use_defaultESK_SK_EEEEEEvT0_T1_)
        .other          _ZN3cub17CUB_300001_SM_8006detail8for_each13static_kernelINS2_12policy_hub_t12policy_500_tElNS2_12op_wrapper_tIlZN46_INTERNAL_16621f9a_15_SparseMatMul_cu_9a0a82042at6native48_GLOBAL__N__16621f9a_15_SparseMatMul_cu_9a0a820432sparse_sparse_matmul_cuda_kernelIdEEvRNS8_6TensorERKSC_SF_EUllE_N6thrust23THRUST_300001_SM_800_NS17counting_iteratorIlNSI_11use_defaultESK_SK_EEEEEEvT0_T1_,@"STO_CUDA_ENTRY STV_DEFAULT"
_ZN3cub17CUB_300001_SM_8006detail8for_each13static_kernelINS2_12policy_hub_t12policy_500_tElNS2_12op_wrapper_tIlZN46_INTERNAL_16621f9a_15_SparseMatMul_cu_9a0a82042at6native48_GLOBAL__N__16621f9a_15_SparseMatMul_cu_9a0a820432sparse_sparse_matmul_cuda_kernelIdEEvRNS8_6TensorERKSC_SF_EUllE_N6thrust23THRUST_300001_SM_800_NS17counting_iteratorIlNSI_11use_defaultESK_SK_EEEEEEvT0_T1_:
.text._ZN3cub17CUB_300001_SM_8006detail8for_each13static_kernelINS2_12policy_hub_t12policy_500_tElNS2_12op_wrapper_tIlZN46_INTERNAL_16621f9a_15_SparseMatMul_cu_9a0a82042at6native48_GLOBAL__N__16621f9a_15_SparseMatMul_cu_9a0a820432sparse_sparse_matmul_cuda_kernelIdEEvRNS8_6TensorERKSC_SF_EUllE_N6thrust23THRUST_300001_SM_800_NS17counting_iteratorIlNSI_11use_defaultESK_SK_EEEEEEvT0_T1_:
        /* <DEDUP_REMOVED lines=27> */
.L_x_77:
[----:B------:R0:W-:Y:S04]  /*01b0*/  STG.E.64 [R8.64], R4 ;  /* 0x0000000408007986 */ /* 0x0001e8000c101b04 */
[----:B------:R-:W2:Y:S01]  /*01c0*/  LDG.E R11, [R2.64+0x4] ;  /* 0x00000404020b7981 */ /* 0x000ea2000c1e1900 */
[----:B------:R-:W-:Y:S02]  /*01d0*/  IADD3 R6, R6, 0x1, RZ ;  /* 0x0000000106067810 */ /* 0x000fe40007ffe0ff */
[----:B0-----:R-:W-:-:S05]  /*01e0*/  IADD3 R8, P1, R8, 0x8, RZ ;  /* 0x0000000808087810 */ /* 0x001fca0007f3e0ff */
[----:B------:R-:W-:Y:S01]  /*01f0*/  IMAD.X R9, RZ, RZ, R9, P1 ;  /* 0x000000ffff097224 */ /* 0x000fe200008e0609 */
[----:B--2---:R-:W-:-:S13]  /*0200*/  ISETP.GE.AND P0, PT, R6, R11, PT ;  /* 0x0000000b0600720c */ /* 0x004fda0003f06270 */
[----:B------:R-:W-:Y:S05]  /*0210*/  @!P0 BRA `(.L_x_77) ;  /* 0xffffff9000008947 */ /* 0x000fea000383ffff */
.L_x_76:
[----:B------:R-:W-:Y:S05]  /*0220*/  BSYNC B0 ;  /* 0x0000000000007941 */ /* 0x000fea0003800000 */
.L_x_75:
        /* <DEDUP_REMOVED lines=13> */
.L_x_78:
        /* <DEDUP_REMOVED lines=8> */
.L_x_74:
[----:B------:R-:W2:Y:S04]  /*0380*/  LDG.E R6, [R2.64] ;  /* 0x0000000402067981 */ /* 0x000ea8000c1e1900 */
[----:B------:R-:W2:Y:S01]  /*0390*/  LDG.E R9, [R2.64+0x4] ;  /* 0x0000040402097981 */ /* 0x000ea2000c1e1900 */
[----:B------:R-:W-:Y:S01]  /*03a0*/  BSSY B0, `(.L_x_79) ;  /* 0x000000c000007945 */ /* 0x000fe20003800000 */
[----:B--2---:R-:W-:-:S13]  /*03b0*/  ISETP.GE.AND P0, PT, R6, R9, PT ;  /* 0x000000090600720c */ /* 0x004fda0003f06270 */
[----:B------:R-:W-:Y:S05]  /*03c0*/  @P0 BRA `(.L_x_80) ;  /* 0x0000009000000947 */ /* 0x000fea0003800000 */
[----:B------:R-:W-:-:S04]  /*03d0*/  IMAD.MOV.U32 R9, RZ, RZ, 0x8 ;  /* 0x00000008ff097424 */ /* 0x000fc800078e00ff */
[----:B------:R-:W-:-:S05]  /*03e0*/  IMAD.WIDE R8, R6, R9, c[0x0][0x170] ;  /* 0x00005c0006087625 */ /* 0x000fca00078e0209 */
.L_x_81:
[----:B------:R0:W-:Y:S04]  /*03f0*/  STG.E.64 [R8.64], R4 ;  /* 0x0000000408007986 */ /* 0x0001e8000c101b04 */
[----:B------:R-:W2:Y:S01]  /*0400*/  LDG.E R11, [R2.64+0x4] ;  /* 0x00000404020b7981 */ /* 0x000ea2000c1e1900 */
[----:B------:R-:W-:Y:S02]  /*0410*/  IADD3 R6, R6, 0x1, RZ ;  /* 0x0000000106067810 */ /* 0x000fe40007ffe0ff */
[----:B0-----:R-:W-:-:S05]  /*0420*/  IADD3 R8, P1, R8, 0x8, RZ ;  /* 0x0000000808087810 */ /* 0x001fca0007f3e0ff */
[----:B------:R-:W-:Y:S01]  /*0430*/  IMAD.X R9, RZ, RZ, R9, P1 ;  /* 0x000000ffff097224 */ /* 0x000fe200008e0609 */
[----:B--2---:R-:W-:-:S13]  /*0440*/  ISETP.GE.AND P0, PT, R6, R11, PT ;  /* 0x0000000b0600720c */ /* 0x004fda0003f06270 */
[----:B------:R-:W-:Y:S05]  /*0450*/  @!P0 BRA `(.L_x_81) ;  /* 0xffffff9000008947 */ /* 0x000fea000383ffff */
.L_x_80:
[----:B------:R-:W-:Y:S05]  /*0460*/  BSYNC B0 ;  /* 0x0000000000007941 */ /* 0x000fea0003800000 */
.L_x_79:
        /* <DEDUP_REMOVED lines=10> */
.L_x_82:
        /* <DEDUP_REMOVED lines=8> */
.L_x_83:
        /* <DEDUP_REMOVED lines=15> */
.L_x_96:


//--------------------- .text._ZN3cub17CUB_300001_SM_8006detail11EmptyKernelIvEEvv --------------------------
	.section	.text._ZN3cub17CUB_300001_SM_8006detail11EmptyKernelIvEEvv,"ax",@progbits
	.sectioninfo	@"SHI_REGISTERS=4"
	.align	128
        .global         _ZN3cub17CUB_300001_SM_8006detail11EmptyKernelIvEEvv
        .type           _ZN3cub17CUB_300001_SM_8006detail11EmptyKernelIvEEvv,@function
        .size           _ZN3cub17CUB_300001_SM_8006detail11EmptyKernelIvEEvv,(.L_x_97 - _ZN3cub17CUB_300001_SM_8006detail11EmptyKernelIvEEvv)
        .other          _ZN3cub17CUB_300001_SM_8006detail11EmptyKernelIvEEvv,@"STO_CUDA_ENTRY STV_DEFAULT"
_ZN3cub17CUB_300001_SM_8006detail11EmptyKernelIvEEvv:
.text._ZN3cub17CUB_300001_SM_8006detail11EmptyKernelIvEEvv:
[----:B------:R-:W-:Y:S02]  /*0000*/  MOV R1, c[0x0][0x28] ;  /* 0x00000a0000017a02 */ /* 0x000fe40000000f00 */
[----:B------:R-:W-:Y:S05]  /*0010*/  EXIT ;  /* 0x000000000000794d */ /* 0x000fea0003800000 */
.L_x_84:
        /* <DEDUP_REMOVED lines=14> */
.L_x_97:


//--------------------- .nv.global                --------------------------
	.section	.nv.global,"aw",@nobits
.nv.global:
	.type		_ZN46_INTERNAL_16621f9a_15_SparseMatMul_cu_9a0a82046thrust23THRUST_300001_SM_800_NS12placeholders2_8E,@object
	.size		_ZN46_INTERNAL_16621f9a_15_SparseMatMul_cu_9a0a82046thrust23THRUST_300001_SM_800_NS12placeholders2_8E,(_ZN46_INTERNAL_16621f9a_15_SparseMatMul_cu_9a0a82044cuda3std3__448_GLOBAL__N__16621f9a_15_SparseMatMul_cu_9a0a82046ignoreE - _ZN46_INTERNAL_16621f9a_15_SparseMatMul_cu_9a0a82046thrust23THRUST_300001_SM_800_NS12placeholders2_8E)
_ZN46_INTERNAL_16621f9a_15_SparseMatMul_cu_9a0a82046thrust23THRUST_300001_SM_800_NS12placeholders2_8E:
	.zero		1
	.type		_ZN46_INTERNAL_16621f9a_15_SparseMatMul_cu_9a0a82044cuda3std3__448_GLOBAL__N__16621f9a_15_SparseMatMul_cu_9a0a82046ignoreE,@object
	.size		_ZN46_INTERNAL_16621f9a_15_SparseMatMul_cu_9a0a82044cuda3std3__448_GLOBAL__N__16621f9a_15_SparseMatMul_cu_9a0a82046ignoreE,(_ZN46_INTERNAL_16621f9a_15_SparseMatMul_cu_9a0a82044cuda3std6ranges3__45__cpo4dataE - _ZN46_INTERNAL_16621f9a_15_SparseMatMul_cu_9a0a82044cuda3std3__448_GLOBAL__N__16621f9a_15_SparseMatMul_cu_9a0a82046ignoreE)
_ZN46_INTERNAL_16621f9a_15_SparseMatMul_cu_9a0a82044cuda3std3__448_GLOBAL__N__16621f9a_15_SparseMatMul_cu_9a0a82046ignoreE:
	.zero		1
	.type		_ZN46_INTERNAL_16621f9a_15_SparseMatMul_cu_9a0a82044cuda3std6ranges3__45__cpo4dataE,@object
	.size		_ZN46_INTERNAL_16621f9a_15_SparseMatMul_cu_9a0a82044cuda3std6ranges3__45__cpo4dataE,(_ZN46_INTERNAL_16621f9a_15_SparseMatMul_cu_9a0a82046thrust23THRUST_300001_SM_800_NS6system3cpp3parE - _ZN46_INTERNAL_16621f9a_15_SparseMatMul_cu_9a0a82044cuda3std6ranges3__45__cpo4dataE)
_ZN46_INTERNAL_16621f9a_15_SparseMatMul_cu_9a0a82044cuda3std6ranges3__45__cpo4dataE:
	.zero		1
	.type		_ZN46_INTERNAL_16621f9a_15_SparseMatMul_cu_9a0a82046thrust23THRUST_300001_SM_800_NS6system3cpp3parE,@object
	.size		_ZN46_INTERNAL_16621f9a_15_SparseMatMul_cu_9a0a82046thrust23THRUST_300001_SM_800_NS6system3cpp3parE,(_ZN46_INTERNAL_16621f9a_15_SparseMatMul_cu_9a0a82044cuda3std3__45__cpo5beginE - _ZN46_INTERNAL_16621f9a_15_SparseMatMul_cu_9a0a82046thrust23THRUST_300001_SM_800_NS6system3cpp3parE)
_ZN46_INTERNAL_16621f9a_15_SparseMatMul_cu_9a0a82046thrust23THRUST_300001_SM_800_NS6system3cpp3parE:
	.zero		1
	.type		_ZN46_INTERNAL_16621f9a_15_SparseMatMul_cu_9a0a82044cuda3std3__45__cpo5beginE,@object
	.size		_ZN46_INTERNAL_16621f9a_15_SparseMatMul_cu_9a0a82044cuda3std3__45__cpo5beginE,(_ZN46_INTERNAL_16621f9a_15_SparseMatMul_cu_9a0a82044cuda3std6ranges3__45__cpo5beginE - _ZN46_INTERNAL_16621f9a_15_SparseMatMul_cu_9a0a82044cuda3std3__45__cpo5beginE)
_ZN46_INTERNAL_16621f9a_15_SparseMatMul_cu_9a0a82044cuda3std3__45__cpo5beginE:
	.zero		1
	.type		_ZN46_INTERNAL_16621f9a_15_SparseMatMul_cu_9a0a82044cuda3std6ranges3__45__cpo5beginE,@object
	.size		_ZN46_INTERNAL_16621f9a_15_SparseMatMul_cu_9a0a82044cuda3std6ranges3__45__cpo5beginE,(_ZN46_INTERNAL_16621f9a_15_SparseMatMul_cu_9a0a82046thrust23THRUST_300001_SM_800_NS6deviceE - _ZN46_INTERNAL_16621f9a_15_SparseMatMul_cu_9a0a82044cuda3std6ranges3__45__cpo5beginE)
_ZN46_INTERNAL_16621f9a_15_SparseMatMul_cu_9a0a82044cuda3std6ranges3__45__cpo5beginE:
	.zero		1
	.type		_ZN46_INTERNAL_16621f9a_15_SparseMatMul_cu_9a0a82046thrust23THRUST_300001_SM_800_NS6deviceE,@object
	.size		_ZN46_INTERNAL_16621f9a_15_SparseMatMul_cu_9a0a82046thrust23THRUST_300001_SM_800_NS6deviceE,(_ZN46_INTERNAL_16621f9a_15_SparseMatMul_cu_9a0a82044cuda3std3__47nulloptE - _ZN46_INTERNAL_16621f9a_15_SparseMatMul_cu_9a0a82046thrust23THRUST_300001_SM_800_NS6deviceE)
_ZN46_INTERNAL_16621f9a_15_SparseMatMul_cu_9a0a82046thrust23THRUST_300001_SM_800_NS6deviceE:
	.zero		1
	.type		_ZN46_INTERNAL_16621f9a_15_SparseMatMul_cu_9a0a82044cuda3std3__47nulloptE,@object
	.size		_ZN46_INTERNAL_16621f9a_15_SparseMatMul_cu_9a0a82044cuda3std3__47nulloptE,(_ZN46_INTERNAL_16621f9a_15_SparseMatMul_cu_9a0a82044cuda3std6ranges3__45__cpo8distanceE - _ZN46_INTERNAL_16621f9a_15_SparseMatMul_cu_9a0a82044cuda3std3__47nulloptE)
_ZN46_INTERNAL_16621f9a_15_SparseMatMul_cu_9a0a82044cuda3std3__47nulloptE:
	.zero		1
	.type		_ZN46_INTERNAL_16621f9a_15_SparseMatMul_cu_9a0a82044cuda3std6ranges3__45__cpo8distanceE,@object
	.size		_ZN46_INTERNAL_16621f9a_15_SparseMatMul_cu_9a0a82044cuda3std6ranges3__45__cpo8distanceE,(_ZN46_INTERNAL_16621f9a_15_SparseMatMul_cu_9a0a82046thrust23THRUST_300001_SM_800_NS12placeholders2_4E - _ZN46_INTERNAL_16621f9a_15_SparseMatMul_cu_9a0a82044cuda3std6ranges3__45__cpo8distanceE)
_ZN46_INTERNAL_16621f9a_15_SparseMatMul_cu_9a0a82044cuda3std6ranges3__45__cpo8distanceE:
	.zero		1
	.type		_ZN46_INTERNAL_16621f9a_15_SparseMatMul_cu_9a0a82046thrust23THRUST_300001_SM_800_NS12placeholders2_4E,@object
	.size		_ZN46_INTERNAL_16621f9a_15_SparseMatMul_cu_9a0a82046thrust23THRUST_300001_SM_800_NS12placeholders2_4E,(_ZN46_INTERNAL_16621f9a_15_SparseMatMul_cu_9a0a82044cuda3std3__45__cpo6rbeginE - _ZN46_INTERNAL_16621f9a_15_SparseMatMul_cu_9a0a82046thrust23THRUST_300001_SM_800_NS12placeholders2_4E)
_ZN46_INTERNAL_16621f9a_15_SparseMatMul_cu_9a0a82046thrust23THRUST_300001_SM_800_NS12placeholders2_4E:
	.zero		1
	.type		_ZN46_INTERNAL_16621f9a_15_SparseMatMul_cu_9a0a82044cuda3std3__45__cpo6rbeginE,@object
	.size		_ZN46_INTERNAL_16621f9a_15_SparseMatMul_cu_9a0a82044cuda3std3__45__cpo6rbeginE,(_ZN46_INTERNAL_16621f9a_15_SparseMatMul_cu_9a0a82044cuda3std6ranges3__45__cpo7advanceE - _ZN46_INTERNAL_16621f9a_15_SparseMatMul_cu_9a0a82044cuda3std3__45__cpo6rbeginE)
_ZN46_INTERNAL_16621f9a_15_SparseMatMul_cu_9a0a82044cuda3std3__45__cpo6rbeginE:
	.zero		1
	.type		_ZN46_INTERNAL_16621f9a_15_SparseMatMul_cu_9a0a82044cuda3std6ranges3__45__cpo7advanceE,@object
	.size		_ZN46_INTERNAL_16621f9a_15_SparseMatMul_cu_9a0a82044cuda3std6ranges3__45__cpo7advanceE,(_ZN46_INTERNAL_16621f9a_15_SparseMatMul_cu_9a0a82046thrust23THRUST_300001_SM_800_NS12placeholders3_10E - _ZN46_INTERNAL_16621f9a_15_SparseMatMul_cu_9a0a82044cuda3std6ranges3__45__cpo7advanceE)
_ZN46_INTERNAL_16621f9a_15_SparseMatMul_cu_9a0a82044cuda3std6ranges3__45__cpo7advanceE:
	.zero		1
	.type		_ZN46_INTERNAL_16621f9a_15_SparseMatMul_cu_9a0a82046thrust23THRUST_300001_SM_800_NS12placeholders3_10E,@object
	.size		_ZN46_INTERNAL_16621f9a_15_SparseMatMul_cu_9a0a82046thrust23THRUST_300001_SM_800_NS12placeholders3_10E,(_ZN46_INTERNAL_16621f9a_15_SparseMatMul_cu_9a0a82044cuda3std3__48in_placeE - _ZN46_INTERNAL_16621f9a_15_SparseMatMul_cu_9a0a82046thrust23THRUST_300001_SM_800_NS12placeholders3_10E)
_ZN46_INTERNAL_16621f9a_15_SparseMatMul_cu_9a0a82046thrust23THRUST_300001_SM_800_NS12placeholders3_10E:
	.zero		1
	.type		_ZN46_INTERNAL_16621f9a_15_SparseMatMul_cu_9a0a82044cuda3std3__48in_placeE,@object
	.size		_ZN46_INTERNAL_16621f9a_15_SparseMatMul_cu_9a0a82044cuda3std3__48in_placeE,(_ZN46_INTERNAL_16621f9a_15_SparseMatMul_cu_9a0a82044cuda3std6ranges3__45__cpo4sizeE - _ZN46_INTERNAL_16621f9a_15_SparseMatMul_cu_9a0a82044cuda3std3__48in_placeE)
_ZN46_INTERNAL_16621f9a_15_SparseMatMul_cu_9a0a82044cuda3std3__48in_placeE:
	.zero		1
	.type		_ZN46_INTERNAL_16621f9a_15_SparseMatMul_cu_9a0a82044cuda3std6ranges3__45__cpo4sizeE,@object
	.size		_ZN46_INTERNAL_16621f9a_15_SparseMatMul_cu_9a0a82044cuda3std6ranges3__45__cpo4sizeE,(_ZN46_INTERNAL_16621f9a_15_SparseMatMul_cu_9a0a82046thrust23THRUST_300001_SM_800_NS12placeholders2_2E - _ZN46_INTERNAL_16621f9a_15_SparseMatMul_cu_9a0a82044cuda3std6ranges3__45__cpo4sizeE)
_ZN46_INTERNAL_16621f9a_15_SparseMatMul_cu_9a0a82044cuda3std6ranges3__45__cpo4sizeE:
	.zero		1
	.type		_ZN46_INTERNAL_16621f9a_15_SparseMatMul_cu_9a0a82046thrust23THRUST_300001_SM_800_NS12placeholders2_2E,@object
	.size		_ZN46_INTERNAL_16621f9a_15_SparseMatMul_cu_9a0a82046thrust23THRUST_300001_SM_800_NS12placeholders2_2E,(_ZN46_INTERNAL_16621f9a_15_SparseMatMul_cu_9a0a82044cuda3std3__45__cpo6cbeginE - _ZN46_INTERNAL_16621f9a_15_SparseMatMul_cu_9a0a82046thrust23THRUST_300001_SM_800_NS12placeholders2_2E)
_ZN46_INTERNAL_16621f9a_15_SparseMatMul_cu_9a0a82046thrust23THRUST_300001_SM_800_NS12placeholders2_2E:
	.zero		1
	.type		_ZN46_INTERNAL_16621f9a_15_SparseMatMul_cu_9a0a82044cuda3std3__45__cpo6cbeginE,@object
	.size		_ZN46_INTERNAL_16621f9a_15_SparseMatMul_cu_9a0a82044cuda3std3__45__cpo6cbeginE,(_ZN46_INTERNAL_16621f9a_15_SparseMatMul_cu_9a0a82044cuda3std6ranges3__45__cpo6cbeginE - _ZN46_INTERNAL_16621f9a_15_SparseMatMul_cu_9a0a82044cuda3std3__45__cpo6cbeginE)
_ZN46_INTERNAL_16621f9a_15_SparseMatMul_cu_9a0a82044cuda3std3__45__cpo6cbeginE:
	.zero		1
	.type		_ZN46_INTERNAL_16621f9a_15_SparseMatMul_cu_9a0a82044cuda3std6ranges3__45__cpo6cbeginE,@object
	.size		_ZN46_INTERNAL_16621f9a_15_SparseMatMul_cu_9a0a82044cuda3std6ranges3__45__cpo6cbeginE,(_ZN46_INTERNAL_16621f9a_15_SparseMatMul_cu_9a0a82046thrust23THRUST_300001_SM_800_NS12placeholders2_6E - _ZN46_INTERNAL_16621f9a_15_SparseMatMul_cu_9a0a82044cuda3std6ranges3__45__cpo6cbeginE)
_ZN46_INTERNAL_16621f9a_15_SparseMatMul_cu_9a0a82044cuda3std6ranges3__45__cpo6cbeginE:
	.zero		1
	.type		_ZN46_INTERNAL_16621f9a_15_SparseMatMul_cu_9a0a82046thrust23THRUST_300001_SM_800_NS12placeholders2_6E,@object
	.size		_ZN46_INTERNAL_16621f9a_15_SparseMatMul_cu_9a0a82046thrust23THRUST_300001_SM_800_NS12placeholders2_6E,(_ZN46_INTERNAL_16621f9a_15_SparseMatMul_cu_9a0a82044cuda3std3__45__cpo7crbeginE - _ZN46_INTERNAL_16621f9a_15_SparseMatMul_cu_9a0a82046thrust23THRUST_300001_SM_800_NS12placeholders2_6E)
_ZN46_INTERNAL_16621f9a_15_SparseMatMul_cu_9a0a82046thrust23THRUST_300001_SM_800_NS12placeholders2_6E:
	.zero		1
	.type		_ZN46_INTERNAL_16621f9a_15_SparseMatMul_cu_9a0a82044cuda3std3__45__cpo7crbeginE,@object
	.size		_ZN46_INTERNAL_16621f9a_15_SparseMatMul_cu_9a0a82044cuda3std3__45__cpo7crbeginE,(_ZN46_INTERNAL_16621f9a_15_SparseMatMul_cu_9a0a82044cuda3std6ranges3__45__cpo4nextE - _ZN46_INTERNAL_16621f9a_15_SparseMatMul_cu_9a0a82044cuda3std3__45__cpo7crbeginE)
_ZN46_INTERNAL_16621f9a_15_SparseMatMul_cu_9a0a82044cuda3std3__45__cpo7crbeginE:
	.zero		1
	.type		_ZN46_INTERNAL_16621f9a_15_SparseMatMul_cu_9a0a82044cuda3std6ranges3__45__cpo4nextE,@object
	.size		_ZN46_INTERNAL_16621f9a_15_SparseMatMul_cu_9a0a82044cuda3std6ranges3__45__cpo4nextE,(_ZN46_INTERNAL_16621f9a_15_SparseMatMul_cu_9a0a82044cuda3std6ranges3__45__cpo4swapE - _ZN46_INTERNAL_16621f9a_15_SparseMatMul_cu_9a0a82044cuda3std6ranges3__45__cpo4nextE)
_ZN46_INTERNAL_16621f9a_15_SparseMatMul_cu_9a0a82044cuda3std6ranges3__45__cpo4nextE:
	.zero		1
	.type		_ZN46_INTERNAL_16621f9a_15_SparseMatMul_cu_9a0a82044cuda3std6ranges3__45__cpo4swapE,@object
	.size		_ZN46_INTERNAL_16621f9a_15_SparseMatMul_cu_9a0a82044cuda3std6ranges3__45__cpo4swapE,(_ZN46_INTERNAL_16621f9a_15_SparseMatMul_cu_9a0a82046thrust23THRUST_300001_SM_800_NS8cuda_cub10par_nosyncE - _ZN46_INTERNAL_16621f9a_15_SparseMatMul_cu_9a0a82044cuda3std6ranges3__45__cpo4swapE)
_ZN46_INTERNAL_16621f9a_15_SparseMatMul_cu_9a0a82044cuda3std6ranges3__45__cpo4swapE:
	.zero		1
	.type		_ZN46_INTERNAL_16621f9a_15_SparseMatMul_cu_9a0a82046thrust23THRUST_300001_SM_800_NS8cuda_cub10par_nosyncE,@object
	.size		_ZN46_INTERNAL_16621f9a_15_SparseMatMul_cu_9a0a82046thrust23THRUST_300001_SM_800_NS8cuda_cub10par_nosyncE,(_ZN46_INTERNAL_16621f9a_15_SparseMatMul_cu_9a0a82046thrust23THRUST_300001_SM_800_NS3seqE - _ZN46_INTERNAL_16621f9a_15_SparseMatMul_cu_9a0a82046thrust23THRUST_300001_SM_800_NS8cuda_cub10par_nosyncE)
_ZN46_INTERNAL_16621f9a_15_SparseMatMul_cu_9a0a82046thrust23THRUST_300001_SM_800_NS8cuda_cub10par_nosyncE:
	.zero		1
	.type		_ZN46_INTERNAL_16621f9a_15_SparseMatMul_cu_9a0a82046thrust23THRUST_300001_SM_800_NS3seqE,@object
	.size		_ZN46_INTERNAL_16621f9a_15_SparseMatMul_cu_9a0a82046thrust23THRUST_300001_SM_800_NS3seqE,(_ZN46_INTERNAL_16621f9a_15_SparseMatMul_cu_9a0a82044cuda3std3__420unreachable_sentinelE - _ZN46_INTERNAL_16621f9a_15_SparseMatMul_cu_9a0a82046thrust23THRUST_300001_SM_800_NS3seqE)
_ZN46_INTERNAL_16621f9a_15_SparseMatMul_cu_9a0a82046thrust23THRUST_300001_SM_800_NS3seqE:
	.zero		1
	.type		_ZN46_INTERNAL_16621f9a_15_SparseMatMul_cu_9a0a82044cuda3std3__420unreachable_sentinelE,@object
	.size		_ZN46_INTERNAL_16621f9a_15_SparseMatMul_cu_9a0a82044cuda3std3__420unreachable_sentinelE,(_ZN46_INTERNAL_16621f9a_15_SparseMatMul_cu_9a0a82044cuda3std6ranges3__45__cpo5ssizeE - _ZN46_INTERNAL_16621f9a_15_SparseMatMul_cu_9a0a82044cuda3std3__420unreachable_sentinelE)
_ZN46_INTERNAL_16621f9a_15_SparseMatMul_cu_9a0a82044cuda3std3__420unreachable_sentinelE:
	.zero		1
	.type		_ZN46_INTERNAL_16621f9a_15_SparseMatMul_cu_9a0a82044cuda3std6ranges3__45__cpo5ssizeE,@object
	.size		_ZN46_INTERNAL_16621f9a_15_SparseMatMul_cu_9a0a82044cuda3std6ranges3__45__cpo5ssizeE,(_ZN46_INTERNAL_16621f9a_15_SparseMatMul_cu_9a0a82046thrust23THRUST_300001_SM_800_NS12placeholders2_3E - _ZN46_INTERNAL_16621f9a_15_SparseMatMul_cu_9a0a82044cuda3std6ranges3__45__cpo5ssizeE)
_ZN46_INTERNAL_16621f9a_15_SparseMatMul_cu_9a0a82044cuda3std6ranges3__45__cpo5ssizeE:
	.zero		1
	.type		_ZN46_INTERNAL_16621f9a_15_SparseMatMul_cu_9a0a82046thrust23THRUST_300001_SM_800_NS12placeholders2_3E,@object
	.size		_ZN46_INTERNAL_16621f9a_15_SparseMatMul_cu_9a0a82046thrust23THRUST_300001_SM_800_NS12placeholders2_3E,(_ZN46_INTERNAL_16621f9a_15_SparseMatMul_cu_9a0a82044cuda3std3__45__cpo4cendE - _ZN46_INTERNAL_16621f9a_15_SparseMatMul_cu_9a0a82046thrust23THRUST_300001_SM_800_NS12placeholders2_3E)
_ZN46_INTERNAL_16621f9a_15_SparseMatMul_cu_9a0a82046thrust23THRUST_300001_SM_800_NS12placeholders2_3E:
	.zero		1
	.type		_ZN46_INTERNAL_16621f9a_15_SparseMatMul_cu_9a0a82044cuda3std3__45__cpo4cendE,@object
	.size		_ZN46_INTERNAL_16621f9a_15_SparseMatMul_cu_9a0a82044cuda3std3__45__cpo4cendE,(_ZN46_INTERNAL_16621f9a_15_SparseMatMul_cu_9a0a82044cuda3std6ranges3__45__cpo4cendE - _ZN46_INTERNAL_16621f9a_15_SparseMatMul_cu_9a0a82044cuda3std3__45__cpo4cendE)
_ZN46_INTERNAL_16621f9a_15_SparseMatMul_cu_9a0a82044cuda3std3__45__cpo4cendE:
	.zero		1
	.type		_ZN46_INTERNAL_16621f9a_15_SparseMatMul_cu_9a0a82044cuda3std6ranges3__45__cpo4cendE,@object
	.size		_ZN46_INTERNAL_16621f9a_15_SparseMatMul_cu_9a0a82044cuda3std6ranges3__45__cpo4cendE,(_ZN46_INTERNAL_16621f9a_15_SparseMatMul_cu_9a0a82046thrust23THRUST_300001_SM_800_NS12placeholders2_7E - _ZN46_INTERNAL_16621f9a_15_SparseMatMul_cu_9a0a82044cuda3std6ranges3__45__cpo4cendE)
_ZN46_INTERNAL_16621f9a_15_SparseMatMul_cu_9a0a82044cuda3std6ranges3__45__cpo4cendE:
	.zero		1
	.type		_ZN46_INTERNAL_16621f9a_15_SparseMatMul_cu_9a0a82046thrust23THRUST_300001_SM_800_NS12placeholders2_7E,@object
	.size		_ZN46_INTERNAL_16621f9a_15_SparseMatMul_cu_9a0a82046thrust23THRUST_300001_SM_800_NS12placeholders2_7E,(_ZN46_INTERNAL_16621f9a_15_SparseMatMul_cu_9a0a82044cuda3std3__45__cpo5crendE - _ZN46_INTERNAL_16621f9a_15_SparseMatMul_cu_9a0a82046thrust23THRUST_300001_SM_800_NS12placeholders2_7E)
_ZN46_INTERNAL_16621f9a_15_SparseMatMul_cu_9a0a82046thrust23THRUST_300001_SM_800_NS12placeholders2_7E:
	.zero		1
	.type		_ZN46_INTERNAL_16621f9a_15_SparseMatMul_cu_9a0a82044cuda3std3__45__cpo5crendE,@object
	.size		_ZN46_INTERNAL_16621f9a_15_SparseMatMul_cu_9a0a82044cuda3std3__45__cpo5crendE,(_ZN46_INTERNAL_16621f9a_15_SparseMatMul_cu_9a0a82044cuda3std6ranges3__45__cpo4prevE - _ZN46_INTERNAL_16621f9a_15_SparseMatMul_cu_9a0a82044cuda3std3__45__cpo5crendE)
_ZN46_INTERNAL_16621f9a_15_SparseMatMul_cu_9a0a82044cuda3std3__45__cpo5crendE:
	.zero		1
	.type		_ZN46_INTERNAL_16621f9a_15_SparseMatMul_cu_9a0a82044cuda3std6ranges3__45__cpo4prevE,@object
	.size		_ZN46_INTERNAL_16621f9a_15_SparseMatMul_cu_9a0a82044cuda3std6ranges3__45__cpo4prevE,(_ZN46_INTERNAL_16621f9a_15_SparseMatMul_cu_9a0a82044cuda3std6ranges3__45__cpo9iter_moveE - _ZN46_INTERNAL_16621f9a_15_SparseMatMul_cu_9a0a82044cuda3std6ranges3__45__cpo4prevE)
_ZN46_INTERNAL_16621f9a_15_SparseMatMul_cu_9a0a82044cuda3std6ranges3__45__cpo4prevE:
	.zero		1
	.type		_ZN46_INTERNAL_16621f9a_15_SparseMatMul_cu_9a0a82044cuda3std6ranges3__45__cpo9iter_moveE,@object
	.size		_ZN46_INTERNAL_16621f9a_15_SparseMatMul_cu_9a0a82044cuda3std6ranges3__45__cpo9iter_moveE,(_ZN46_INTERNAL_16621f9a_15_SparseMatMul_cu_9a0a82046thrust23THRUST_300001_SM_800_NS6system6detail10sequential3seqE - _ZN46_INTERNAL_16621f9a_15_SparseMatMul_cu_9a0a82044cuda3std6ranges3__45__cpo9iter_moveE)
_ZN46_INTERNAL_16621f9a_15_SparseMatMul_cu_9a0a82044cuda3std6ranges3__45__cpo9iter_moveE:
	.zero		1
	.type		_ZN46_INTERNAL_16621f9a_15_SparseMatMul_cu_9a0a82046thrust23THRUST_300001_SM_800_NS6system6detail10sequential3seqE,@object
	.size		_ZN46_INTERNAL_16621f9a_15_SparseMatMul_cu_9a0a82046thrust23THRUST_300001_SM_800_NS6system6detail10sequential3seqE,(_ZN46_INTERNAL_16621f9a_15_SparseMatMul_cu_9a0a82046thrust23THRUST_300001_SM_800_NS12placeholders2_9E - _ZN46_INTERNAL_16621f9a_15_SparseMatMul_cu_9a0a82046thrust23THRUST_300001_SM_800_NS6system6detail10sequential3seqE)
_ZN46_INTERNAL_16621f9a_15_SparseMatMul_cu_9a0a82046thrust23THRUST_300001_SM_800_NS6system6detail10sequential3seqE:
	.zero		1
	.type		_ZN46_INTERNAL_16621f9a_15_SparseMatMul_cu_9a0a82046thrust23THRUST_300001_SM_800_NS12placeholders2_9E,@object
	.size		_ZN46_INTERNAL_16621f9a_15_SparseMatMul_cu_9a0a82046thrust23THRUST_300001_SM_800_NS12placeholders2_9E,(_ZN46_INTERNAL_16621f9a_15_SparseMatMul_cu_9a0a82044cuda3std3__419piecewise_constructE - _ZN46_INTERNAL_16621f9a_15_SparseMatMul_cu_9a0a82046thrust23THRUST_300001_SM_800_NS12placeholders2_9E)
_ZN46_INTERNAL_16621f9a_15_SparseMatMul_cu_9a0a82046thrust23THRUST_300001_SM_800_NS12placeholders2_9E:
	.zero		1
	.type		_ZN46_INTERNAL_16621f9a_15_SparseMatMul_cu_9a0a82044cuda3std3__419piecewise_constructE,@object
	.size		_ZN46_INTERNAL_16621f9a_15_SparseMatMul_cu_9a0a82044cuda3std3__419piecewise_constructE,(_ZN46_INTERNAL_16621f9a_15_SparseMatMul_cu_9a0a82044cuda3std6ranges3__45__cpo5cdataE - _ZN46_INTERNAL_16621f9a_15_SparseMatMul_cu_9a0a82044cuda3std3__419piecewise_constructE)
_ZN46_INTERNAL_16621f9a_15_SparseMatMul_cu_9a0a82044cuda3std3__419piecewise_constructE:
	.zero		1
	.type		_ZN46_INTERNAL_16621f9a_15_SparseMatMul_cu_9a0a82044cuda3std6ranges3__45__cpo5cdataE,@object
	.size		_ZN46_INTERNAL_16621f9a_15_SparseMatMul_cu_9a0a82044cuda3std6ranges3__45__cpo5cdataE,(_ZN46_INTERNAL_16621f9a_15_SparseMatMul_cu_9a0a82046thrust23THRUST_300001_SM_800_NS12placeholders2_1E - _ZN46_INTERNAL_16621f9a_15_SparseMatMul_cu_9a0a82044cuda3std6ranges3__45__cpo5cdataE)
_ZN46_INTERNAL_16621f9a_15_SparseMatMul_cu_9a0a82044cuda3std6ranges3__45__cpo5cdataE:
	.zero		1
	.type		_ZN46_INTERNAL_16621f9a_15_SparseMatMul_cu_9a0a82046thrust23THRUST_300001_SM_800_NS12placeholders2_1E,@object
	.size		_ZN46_INTERNAL_16621f9a_15_SparseMatMul_cu_9a0a82046thrust23THRUST_300001_SM_800_NS12placeholders2_1E,(_ZN46_INTERNAL_16621f9a_15_SparseMatMul_cu_9a0a82044cuda3std3__45__cpo3endE - _ZN46_INTERNAL_16621f9a_15_SparseMatMul_cu_9a0a82046thrust23THRUST_300001_SM_800_NS12placeholders2_1E)
_ZN46_INTERNAL_16621f9a_15_SparseMatMul_cu_9a0a82046thrust23THRUST_300001_SM_800_NS12placeholders2_1E:
	.zero		1
	.type		_ZN46_INTERNAL_16621f9a_15_SparseMatMul_cu_9a0a82044cuda3std3__45__cpo3endE,@object
	.size		_ZN46_INTERNAL_16621f9a_15_SparseMatMul_cu_9a0a82044cuda3std3__45__cpo3endE,(_ZN46_INTERNAL_16621f9a_15_SparseMatMul_cu_9a0a82044cuda3std6ranges3__45__cpo3endE - _ZN46_INTERNAL_16621f9a_15_SparseMatMul_cu_9a0a82044cuda3std3__45__cpo3endE)
_ZN46_INTERNAL_16621f9a_15_SparseMatMul_cu_9a0a82044cuda3std3__45__cpo3endE:
	.zero		1
	.type		_ZN46_INTERNAL_16621f9a_15_SparseMatMul_cu_9a0a82044cuda3std6ranges3__45__cpo3endE,@object
	.size		_ZN46_INTERNAL_16621f9a_15_SparseMatMul_cu_9a0a82044cuda3std6ranges3__45__cpo3endE,(_ZN46_INTERNAL_16621f9a_15_SparseMatMul_cu_9a0a82046thrust23THRUST_300001_SM_800_NS12placeholders2_5E - _ZN46_INTERNAL_16621f9a_15_SparseMatMul_cu_9a0a82044cuda3std6ranges3__45__cpo3endE)
_ZN46_INTERNAL_16621f9a_15_SparseMatMul_cu_9a0a82044cuda3std6ranges3__45__cpo3endE:
	.zero		1
	.type		_ZN46_INTERNAL_16621f9a_15_SparseMatMul_cu_9a0a82046thrust23THRUST_300001_SM_800_NS12placeholders2_5E,@object
	.size		_ZN46_INTERNAL_16621f9a_15_SparseMatMul_cu_9a0a82046thrust23THRUST_300001_SM_800_NS12placeholders2_5E,(_ZN46_INTERNAL_16621f9a_15_SparseMatMul_cu_9a0a82044cuda3std3__45__cpo4rendE - _ZN46_INTERNAL_16621f9a_15_SparseMatMul_cu_9a0a82046thrust23THRUST_300001_SM_800_NS12placeholders2_5E)
_ZN46_INTERNAL_16621f9a_15_SparseMatMul_cu_9a0a82046thrust23THRUST_300001_SM_800_NS12placeholders2_5E:
	.zero		1
	.type		_ZN46_INTERNAL_16621f9a_15_SparseMatMul_cu_9a0a82044cuda3std3__45__cpo4rendE,@object
	.size		_ZN46_INTERNAL_16621f9a_15_SparseMatMul_cu_9a0a82044cuda3std3__45__cpo4rendE,(_ZN46_INTERNAL_16621f9a_15_SparseMatMul_cu_9a0a82044cuda3std6ranges3__45__cpo9iter_swapE - _ZN46_INTERNAL_16621f9a_15_SparseMatMul_cu_9a0a82044cuda3std3__45__cpo4rendE)
_ZN46_INTERNAL_16621f9a_15_SparseMatMul_cu_9a0a82044cuda3std3__45__cpo4rendE:
	.zero		1
	.type		_ZN46_INTERNAL_16621f9a_15_SparseMatMul_cu_9a0a82044cuda3std6ranges3__45__cpo9iter_swapE,@object
	.size		_ZN46_INTERNAL_16621f9a_15_SparseMatMul_cu_9a0a82044cuda3std6ranges3__45__cpo9iter_swapE,(_ZN46_INTERNAL_16621f9a_15_SparseMatMul_cu_9a0a82044cuda3std3__48unexpectE - _ZN46_INTERNAL_16621f9a_15_SparseMatMul_cu_9a0a82044cuda3std6ranges3__45__cpo9iter_swapE)
_ZN46_INTERNAL_16621f9a_15_SparseMatMul_cu_9a0a82044cuda3std6ranges3__45__cpo9iter_swapE:
	.zero		1
	.type		_ZN46_INTERNAL_16621f9a_15_SparseMatMul_cu_9a0a82044cuda3std3__48unexpectE,@object
	.size		_ZN46_INTERNAL_16621f9a_15_SparseMatMul_cu_9a0a82044cuda3std3__48unexpectE,(_ZN46_INTERNAL_16621f9a_15_SparseMatMul_cu_9a0a82046thrust23THRUST_300001_SM_800_NS8cuda_cub3parE - _ZN46_INTERNAL_16621f9a_15_SparseMatMul_cu_9a0a82044cuda3std3__48unexpectE)
_ZN46_INTERNAL_16621f9a_15_SparseMatMul_cu_9a0a82044cuda3std3__48unexpectE:
	.zero		1
	.type		_ZN46_INTERNAL_16621f9a_15_SparseMatMul_cu_9a0a82046thrust23THRUST_300001_SM_800_NS8cuda_cub3parE,@object
	.size		_ZN46_INTERNAL_16621f9a_15_SparseMatMul_cu_9a0a82046thrust23THRUST_300001_SM_800_NS8cuda_cub3parE,(.L_29 - _ZN46_INTERNAL_16621f9a_15_SparseMatMul_cu_9a0a82046thrust23THRUST_300001_SM_800_NS8cuda_cub3parE)
_ZN46_INTERNAL_16621f9a_15_SparseMatMul_cu_9a0a82046thrust23THRUST_300001_SM_800_NS8cuda_cub3parE:
	.zero		1
.L_29:
